//
// Generated by NVIDIA NVVM Compiler
//
// Compiler Build ID: CL-36424714
// Cuda compilation tools, release 13.0, V13.0.88
// Based on NVVM 20.0.0
//

.version 9.0
.target sm_100
.address_size 64

	// .globl	_Z10cuda_sgemmPfS_S_iii
// _ZZ10cuda_sgemmPfS_S_iiiE3s_a has been demoted
// _ZZ10cuda_sgemmPfS_S_iiiE3s_b has been demoted

.visible .entry _Z10cuda_sgemmPfS_S_iii(
	.param .u64 .ptr .align 1 _Z10cuda_sgemmPfS_S_iii_param_0,
	.param .u64 .ptr .align 1 _Z10cuda_sgemmPfS_S_iii_param_1,
	.param .u64 .ptr .align 1 _Z10cuda_sgemmPfS_S_iii_param_2,
	.param .u32 _Z10cuda_sgemmPfS_S_iii_param_3,
	.param .u32 _Z10cuda_sgemmPfS_S_iii_param_4,
	.param .u32 _Z10cuda_sgemmPfS_S_iii_param_5
)
{
	.reg .pred 	%p<3>;
	.reg .b32 	%r<66>;
	.reg .b32 	%f<907>;
	.reg .b64 	%rd<24>;
	// demoted variable
	.shared .align 4 .b8 _ZZ10cuda_sgemmPfS_S_iiiE3s_a[4096];
	// demoted variable
	.shared .align 4 .b8 _ZZ10cuda_sgemmPfS_S_iiiE3s_b[4096];
	ld.param.u32 	%r17, [_Z10cuda_sgemmPfS_S_iii_param_5];
	mov.u32 	%r18, %ctaid.x;
	mov.u32 	%r19, %ctaid.y;
	mov.u32 	%r1, %tid.x;
	mov.u32 	%r2, %tid.y;
	shl.b32 	%r3, %r19, 7;
	shl.b32 	%r4, %r18, 7;
	setp.lt.s32 	%p1, %r17, 1;
	mov.f32 	%f843, 0f00000000;
	mov.f32 	%f844, %f843;
	mov.f32 	%f845, %f843;
	mov.f32 	%f846, %f843;
	mov.f32 	%f847, %f843;
	mov.f32 	%f848, %f843;
	mov.f32 	%f849, %f843;
	mov.f32 	%f850, %f843;
	mov.f32 	%f851, %f843;
	mov.f32 	%f852, %f843;
	mov.f32 	%f853, %f843;
	mov.f32 	%f854, %f843;
	mov.f32 	%f855, %f843;
	mov.f32 	%f856, %f843;
	mov.f32 	%f857, %f843;
	mov.f32 	%f858, %f843;
	mov.f32 	%f859, %f843;
	mov.f32 	%f860, %f843;
	mov.f32 	%f861, %f843;
	mov.f32 	%f862, %f843;
	mov.f32 	%f863, %f843;
	mov.f32 	%f864, %f843;
	mov.f32 	%f865, %f843;
	mov.f32 	%f866, %f843;
	mov.f32 	%f867, %f843;
	mov.f32 	%f868, %f843;
	mov.f32 	%f869, %f843;
	mov.f32 	%f870, %f843;
	mov.f32 	%f871, %f843;
	mov.f32 	%f872, %f843;
	mov.f32 	%f873, %f843;
	mov.f32 	%f874, %f843;
	mov.f32 	%f875, %f843;
	mov.f32 	%f876, %f843;
	mov.f32 	%f877, %f843;
	mov.f32 	%f878, %f843;
	mov.f32 	%f879, %f843;
	mov.f32 	%f880, %f843;
	mov.f32 	%f881, %f843;
	mov.f32 	%f882, %f843;
	mov.f32 	%f883, %f843;
	mov.f32 	%f884, %f843;
	mov.f32 	%f885, %f843;
	mov.f32 	%f886, %f843;
	mov.f32 	%f887, %f843;
	mov.f32 	%f888, %f843;
	mov.f32 	%f889, %f843;
	mov.f32 	%f890, %f843;
	mov.f32 	%f891, %f843;
	mov.f32 	%f892, %f843;
	mov.f32 	%f893, %f843;
	mov.f32 	%f894, %f843;
	mov.f32 	%f895, %f843;
	mov.f32 	%f896, %f843;
	mov.f32 	%f897, %f843;
	mov.f32 	%f898, %f843;
	mov.f32 	%f899, %f843;
	mov.f32 	%f900, %f843;
	mov.f32 	%f901, %f843;
	mov.f32 	%f902, %f843;
	mov.f32 	%f903, %f843;
	mov.f32 	%f904, %f843;
	mov.f32 	%f905, %f843;
	mov.f32 	%f906, %f843;
	@%p1 bra 	$L__BB0_3;
	ld.param.u32 	%r60, [_Z10cuda_sgemmPfS_S_iii_param_4];
	mov.u32 	%r20, %ntid.x;
	mad.lo.s32 	%r21, %r2, %r20, %r1;
	shr.u32 	%r22, %r21, 1;
	shl.b32 	%r23, %r21, 2;
	shr.u32 	%r24, %r21, 5;
	and.b32  	%r25, %r23, 124;
	add.s32 	%r26, %r17, 7;
	shr.u32 	%r27, %r26, 3;
	and.b32  	%r28, %r23, 4;
	add.s32 	%r29, %r3, %r22;
	shl.b32 	%r30, %r22, 5;
	mov.u32 	%r31, _ZZ10cuda_sgemmPfS_S_iiiE3s_a;
	add.s32 	%r32, %r31, %r30;
	shl.b32 	%r33, %r21, 4;
	and.b32  	%r34, %r33, 16;
	add.s32 	%r5, %r32, %r34;
	shl.b32 	%r35, %r24, 9;
	mov.u32 	%r36, _ZZ10cuda_sgemmPfS_S_iiiE3s_b;
	add.s32 	%r37, %r36, %r35;
	and.b32  	%r38, %r33, 496;
	add.s32 	%r6, %r37, %r38;
	neg.s32 	%r65, %r27;
	mad.lo.s32 	%r64, %r17, %r29, %r28;
	mad.lo.s32 	%r39, %r60, %r24, %r4;
	add.s32 	%r63, %r39, %r25;
	mov.f32 	%f843, 0f00000000;
$L__BB0_2:
	ld.param.u32 	%r61, [_Z10cuda_sgemmPfS_S_iii_param_4];
	ld.param.u64 	%rd22, [_Z10cuda_sgemmPfS_S_iii_param_1];
	ld.param.u64 	%rd21, [_Z10cuda_sgemmPfS_S_iii_param_0];
	mul.wide.s32 	%rd4, %r64, 4;
	cvta.to.global.u64 	%rd5, %rd21;
	add.s64 	%rd6, %rd5, %rd4;
	ld.global.nc.v4.f32 	{%f195, %f196, %f197, %f198}, [%rd6];
	st.shared.v4.f32 	[%r5], {%f195, %f196, %f197, %f198};
	cvta.to.global.u64 	%rd7, %rd22;
	mul.wide.s32 	%rd8, %r63, 4;
	add.s64 	%rd9, %rd7, %rd8;
	ld.global.nc.v4.f32 	{%f199, %f200, %f201, %f202}, [%rd9];
	st.shared.v4.f32 	[%r6], {%f199, %f200, %f201, %f202};
	bar.sync 	0;
	mov.u32 	%r40, %tid.y;
	shl.b32 	%r41, %r40, 8;
	mov.u32 	%r42, _ZZ10cuda_sgemmPfS_S_iiiE3s_a;
	add.s32 	%r43, %r42, %r41;
	ld.shared.f32 	%f203, [%r43];
	mov.u32 	%r44, %tid.x;
	shl.b32 	%r45, %r44, 5;
	mov.u32 	%r46, _ZZ10cuda_sgemmPfS_S_iiiE3s_b;
	add.s32 	%r47, %r46, %r45;
	ld.shared.f32 	%f204, [%r47];
	fma.rn.f32 	%f205, %f203, %f204, %f906;
	ld.shared.f32 	%f206, [%r47+4];
	fma.rn.f32 	%f207, %f203, %f206, %f905;
	ld.shared.f32 	%f208, [%r47+8];
	fma.rn.f32 	%f209, %f203, %f208, %f904;
	ld.shared.f32 	%f210, [%r47+12];
	fma.rn.f32 	%f211, %f203, %f210, %f903;
	ld.shared.f32 	%f212, [%r47+16];
	fma.rn.f32 	%f213, %f203, %f212, %f902;
	ld.shared.f32 	%f214, [%r47+20];
	fma.rn.f32 	%f215, %f203, %f214, %f901;
	ld.shared.f32 	%f216, [%r47+24];
	fma.rn.f32 	%f217, %f203, %f216, %f900;
	ld.shared.f32 	%f218, [%r47+28];
	fma.rn.f32 	%f219, %f203, %f218, %f899;
	ld.shared.f32 	%f220, [%r43+32];
	fma.rn.f32 	%f221, %f220, %f204, %f898;
	fma.rn.f32 	%f222, %f220, %f206, %f897;
	fma.rn.f32 	%f223, %f220, %f208, %f896;
	fma.rn.f32 	%f224, %f220, %f210, %f895;
	fma.rn.f32 	%f225, %f220, %f212, %f894;
	fma.rn.f32 	%f226, %f220, %f214, %f893;
	fma.rn.f32 	%f227, %f220, %f216, %f892;
	fma.rn.f32 	%f228, %f220, %f218, %f891;
	ld.shared.f32 	%f229, [%r43+64];
	fma.rn.f32 	%f230, %f229, %f204, %f890;
	fma.rn.f32 	%f231, %f229, %f206, %f889;
	fma.rn.f32 	%f232, %f229, %f208, %f888;
	fma.rn.f32 	%f233, %f229, %f210, %f887;
	fma.rn.f32 	%f234, %f229, %f212, %f886;
	fma.rn.f32 	%f235, %f229, %f214, %f885;
	fma.rn.f32 	%f236, %f229, %f216, %f884;
	fma.rn.f32 	%f237, %f229, %f218, %f883;
	ld.shared.f32 	%f238, [%r43+96];
	fma.rn.f32 	%f239, %f238, %f204, %f882;
	fma.rn.f32 	%f240, %f238, %f206, %f881;
	fma.rn.f32 	%f241, %f238, %f208, %f880;
	fma.rn.f32 	%f242, %f238, %f210, %f879;
	fma.rn.f32 	%f243, %f238, %f212, %f878;
	fma.rn.f32 	%f244, %f238, %f214, %f877;
	fma.rn.f32 	%f245, %f238, %f216, %f876;
	fma.rn.f32 	%f246, %f238, %f218, %f875;
	ld.shared.f32 	%f247, [%r43+128];
	fma.rn.f32 	%f248, %f247, %f204, %f874;
	fma.rn.f32 	%f249, %f247, %f206, %f873;
	fma.rn.f32 	%f250, %f247, %f208, %f872;
	fma.rn.f32 	%f251, %f247, %f210, %f871;
	fma.rn.f32 	%f252, %f247, %f212, %f870;
	fma.rn.f32 	%f253, %f247, %f214, %f869;
	fma.rn.f32 	%f254, %f247, %f216, %f868;
	fma.rn.f32 	%f255, %f247, %f218, %f867;
	ld.shared.f32 	%f256, [%r43+160];
	fma.rn.f32 	%f257, %f256, %f204, %f866;
	fma.rn.f32 	%f258, %f256, %f206, %f865;
	fma.rn.f32 	%f259, %f256, %f208, %f864;
	fma.rn.f32 	%f260, %f256, %f210, %f863;
	fma.rn.f32 	%f261, %f256, %f212, %f862;
	fma.rn.f32 	%f262, %f256, %f214, %f861;
	fma.rn.f32 	%f263, %f256, %f216, %f860;
	fma.rn.f32 	%f264, %f256, %f218, %f859;
	ld.shared.f32 	%f265, [%r43+192];
	fma.rn.f32 	%f266, %f265, %f204, %f858;
	fma.rn.f32 	%f267, %f265, %f206, %f857;
	fma.rn.f32 	%f268, %f265, %f208, %f856;
	fma.rn.f32 	%f269, %f265, %f210, %f855;
	fma.rn.f32 	%f270, %f265, %f212, %f854;
	fma.rn.f32 	%f271, %f265, %f214, %f853;
	fma.rn.f32 	%f272, %f265, %f216, %f852;
	fma.rn.f32 	%f273, %f265, %f218, %f851;
	ld.shared.f32 	%f274, [%r43+224];
	fma.rn.f32 	%f275, %f274, %f204, %f850;
	fma.rn.f32 	%f276, %f274, %f206, %f849;
	fma.rn.f32 	%f277, %f274, %f208, %f848;
	fma.rn.f32 	%f278, %f274, %f210, %f847;
	fma.rn.f32 	%f279, %f274, %f212, %f846;
	fma.rn.f32 	%f280, %f274, %f214, %f845;
	fma.rn.f32 	%f281, %f274, %f216, %f844;
	fma.rn.f32 	%f282, %f274, %f218, %f843;
	ld.shared.f32 	%f283, [%r43+4];
	ld.shared.f32 	%f284, [%r47+512];
	fma.rn.f32 	%f285, %f283, %f284, %f205;
	ld.shared.f32 	%f286, [%r47+516];
	fma.rn.f32 	%f287, %f283, %f286, %f207;
	ld.shared.f32 	%f288, [%r47+520];
	fma.rn.f32 	%f289, %f283, %f288, %f209;
	ld.shared.f32 	%f290, [%r47+524];
	fma.rn.f32 	%f291, %f283, %f290, %f211;
	ld.shared.f32 	%f292, [%r47+528];
	fma.rn.f32 	%f293, %f283, %f292, %f213;
	ld.shared.f32 	%f294, [%r47+532];
	fma.rn.f32 	%f295, %f283, %f294, %f215;
	ld.shared.f32 	%f296, [%r47+536];
	fma.rn.f32 	%f297, %f283, %f296, %f217;
	ld.shared.f32 	%f298, [%r47+540];
	fma.rn.f32 	%f299, %f283, %f298, %f219;
	ld.shared.f32 	%f300, [%r43+36];
	fma.rn.f32 	%f301, %f300, %f284, %f221;
	fma.rn.f32 	%f302, %f300, %f286, %f222;
	fma.rn.f32 	%f303, %f300, %f288, %f223;
	fma.rn.f32 	%f304, %f300, %f290, %f224;
	fma.rn.f32 	%f305, %f300, %f292, %f225;
	fma.rn.f32 	%f306, %f300, %f294, %f226;
	fma.rn.f32 	%f307, %f300, %f296, %f227;
	fma.rn.f32 	%f308, %f300, %f298, %f228;
	ld.shared.f32 	%f309, [%r43+68];
	fma.rn.f32 	%f310, %f309, %f284, %f230;
	fma.rn.f32 	%f311, %f309, %f286, %f231;
	fma.rn.f32 	%f312, %f309, %f288, %f232;
	fma.rn.f32 	%f313, %f309, %f290, %f233;
	fma.rn.f32 	%f314, %f309, %f292, %f234;
	fma.rn.f32 	%f315, %f309, %f294, %f235;
	fma.rn.f32 	%f316, %f309, %f296, %f236;
	fma.rn.f32 	%f317, %f309, %f298, %f237;
	ld.shared.f32 	%f318, [%r43+100];
	fma.rn.f32 	%f319, %f318, %f284, %f239;
	fma.rn.f32 	%f320, %f318, %f286, %f240;
	fma.rn.f32 	%f321, %f318, %f288, %f241;
	fma.rn.f32 	%f322, %f318, %f290, %f242;
	fma.rn.f32 	%f323, %f318, %f292, %f243;
	fma.rn.f32 	%f324, %f318, %f294, %f244;
	fma.rn.f32 	%f325, %f318, %f296, %f245;
	fma.rn.f32 	%f326, %f318, %f298, %f246;
	ld.shared.f32 	%f327, [%r43+132];
	fma.rn.f32 	%f328, %f327, %f284, %f248;
	fma.rn.f32 	%f329, %f327, %f286, %f249;
	fma.rn.f32 	%f330, %f327, %f288, %f250;
	fma.rn.f32 	%f331, %f327, %f290, %f251;
	fma.rn.f32 	%f332, %f327, %f292, %f252;
	fma.rn.f32 	%f333, %f327, %f294, %f253;
	fma.rn.f32 	%f334, %f327, %f296, %f254;
	fma.rn.f32 	%f335, %f327, %f298, %f255;
	ld.shared.f32 	%f336, [%r43+164];
	fma.rn.f32 	%f337, %f336, %f284, %f257;
	fma.rn.f32 	%f338, %f336, %f286, %f258;
	fma.rn.f32 	%f339, %f336, %f288, %f259;
	fma.rn.f32 	%f340, %f336, %f290, %f260;
	fma.rn.f32 	%f341, %f336, %f292, %f261;
	fma.rn.f32 	%f342, %f336, %f294, %f262;
	fma.rn.f32 	%f343, %f336, %f296, %f263;
	fma.rn.f32 	%f344, %f336, %f298, %f264;
	ld.shared.f32 	%f345, [%r43+196];
	fma.rn.f32 	%f346, %f345, %f284, %f266;
	fma.rn.f32 	%f347, %f345, %f286, %f267;
	fma.rn.f32 	%f348, %f345, %f288, %f268;
	fma.rn.f32 	%f349, %f345, %f290, %f269;
	fma.rn.f32 	%f350, %f345, %f292, %f270;
	fma.rn.f32 	%f351, %f345, %f294, %f271;
	fma.rn.f32 	%f352, %f345, %f296, %f272;
	fma.rn.f32 	%f353, %f345, %f298, %f273;
	ld.shared.f32 	%f354, [%r43+228];
	fma.rn.f32 	%f355, %f354, %f284, %f275;
	fma.rn.f32 	%f356, %f354, %f286, %f276;
	fma.rn.f32 	%f357, %f354, %f288, %f277;
	fma.rn.f32 	%f358, %f354, %f290, %f278;
	fma.rn.f32 	%f359, %f354, %f292, %f279;
	fma.rn.f32 	%f360, %f354, %f294, %f280;
	fma.rn.f32 	%f361, %f354, %f296, %f281;
	fma.rn.f32 	%f362, %f354, %f298, %f282;
	ld.shared.f32 	%f363, [%r43+8];
	ld.shared.f32 	%f364, [%r47+1024];
	fma.rn.f32 	%f365, %f363, %f364, %f285;
	ld.shared.f32 	%f366, [%r47+1028];
	fma.rn.f32 	%f367, %f363, %f366, %f287;
	ld.shared.f32 	%f368, [%r47+1032];
	fma.rn.f32 	%f369, %f363, %f368, %f289;
	ld.shared.f32 	%f370, [%r47+1036];
	fma.rn.f32 	%f371, %f363, %f370, %f291;
	ld.shared.f32 	%f372, [%r47+1040];
	fma.rn.f32 	%f373, %f363, %f372, %f293;
	ld.shared.f32 	%f374, [%r47+1044];
	fma.rn.f32 	%f375, %f363, %f374, %f295;
	ld.shared.f32 	%f376, [%r47+1048];
	fma.rn.f32 	%f377, %f363, %f376, %f297;
	ld.shared.f32 	%f378, [%r47+1052];
	fma.rn.f32 	%f379, %f363, %f378, %f299;
	ld.shared.f32 	%f380, [%r43+40];
	fma.rn.f32 	%f381, %f380, %f364, %f301;
	fma.rn.f32 	%f382, %f380, %f366, %f302;
	fma.rn.f32 	%f383, %f380, %f368, %f303;
	fma.rn.f32 	%f384, %f380, %f370, %f304;
	fma.rn.f32 	%f385, %f380, %f372, %f305;
	fma.rn.f32 	%f386, %f380, %f374, %f306;
	fma.rn.f32 	%f387, %f380, %f376, %f307;
	fma.rn.f32 	%f388, %f380, %f378, %f308;
	ld.shared.f32 	%f389, [%r43+72];
	fma.rn.f32 	%f390, %f389, %f364, %f310;
	fma.rn.f32 	%f391, %f389, %f366, %f311;
	fma.rn.f32 	%f392, %f389, %f368, %f312;
	fma.rn.f32 	%f393, %f389, %f370, %f313;
	fma.rn.f32 	%f394, %f389, %f372, %f314;
	fma.rn.f32 	%f395, %f389, %f374, %f315;
	fma.rn.f32 	%f396, %f389, %f376, %f316;
	fma.rn.f32 	%f397, %f389, %f378, %f317;
	ld.shared.f32 	%f398, [%r43+104];
	fma.rn.f32 	%f399, %f398, %f364, %f319;
	fma.rn.f32 	%f400, %f398, %f366, %f320;
	fma.rn.f32 	%f401, %f398, %f368, %f321;
	fma.rn.f32 	%f402, %f398, %f370, %f322;
	fma.rn.f32 	%f403, %f398, %f372, %f323;
	fma.rn.f32 	%f404, %f398, %f374, %f324;
	fma.rn.f32 	%f405, %f398, %f376, %f325;
	fma.rn.f32 	%f406, %f398, %f378, %f326;
	ld.shared.f32 	%f407, [%r43+136];
	fma.rn.f32 	%f408, %f407, %f364, %f328;
	fma.rn.f32 	%f409, %f407, %f366, %f329;
	fma.rn.f32 	%f410, %f407, %f368, %f330;
	fma.rn.f32 	%f411, %f407, %f370, %f331;
	fma.rn.f32 	%f412, %f407, %f372, %f332;
	fma.rn.f32 	%f413, %f407, %f374, %f333;
	fma.rn.f32 	%f414, %f407, %f376, %f334;
	fma.rn.f32 	%f415, %f407, %f378, %f335;
	ld.shared.f32 	%f416, [%r43+168];
	fma.rn.f32 	%f417, %f416, %f364, %f337;
	fma.rn.f32 	%f418, %f416, %f366, %f338;
	fma.rn.f32 	%f419, %f416, %f368, %f339;
	fma.rn.f32 	%f420, %f416, %f370, %f340;
	fma.rn.f32 	%f421, %f416, %f372, %f341;
	fma.rn.f32 	%f422, %f416, %f374, %f342;
	fma.rn.f32 	%f423, %f416, %f376, %f343;
	fma.rn.f32 	%f424, %f416, %f378, %f344;
	ld.shared.f32 	%f425, [%r43+200];
	fma.rn.f32 	%f426, %f425, %f364, %f346;
	fma.rn.f32 	%f427, %f425, %f366, %f347;
	fma.rn.f32 	%f428, %f425, %f368, %f348;
	fma.rn.f32 	%f429, %f425, %f370, %f349;
	fma.rn.f32 	%f430, %f425, %f372, %f350;
	fma.rn.f32 	%f431, %f425, %f374, %f351;
	fma.rn.f32 	%f432, %f425, %f376, %f352;
	fma.rn.f32 	%f433, %f425, %f378, %f353;
	ld.shared.f32 	%f434, [%r43+232];
	fma.rn.f32 	%f435, %f434, %f364, %f355;
	fma.rn.f32 	%f436, %f434, %f366, %f356;
	fma.rn.f32 	%f437, %f434, %f368, %f357;
	fma.rn.f32 	%f438, %f434, %f370, %f358;
	fma.rn.f32 	%f439, %f434, %f372, %f359;
	fma.rn.f32 	%f440, %f434, %f374, %f360;
	fma.rn.f32 	%f441, %f434, %f376, %f361;
	fma.rn.f32 	%f442, %f434, %f378, %f362;
	ld.shared.f32 	%f443, [%r43+12];
	ld.shared.f32 	%f444, [%r47+1536];
	fma.rn.f32 	%f445, %f443, %f444, %f365;
	ld.shared.f32 	%f446, [%r47+1540];
	fma.rn.f32 	%f447, %f443, %f446, %f367;
	ld.shared.f32 	%f448, [%r47+1544];
	fma.rn.f32 	%f449, %f443, %f448, %f369;
	ld.shared.f32 	%f450, [%r47+1548];
	fma.rn.f32 	%f451, %f443, %f450, %f371;
	ld.shared.f32 	%f452, [%r47+1552];
	fma.rn.f32 	%f453, %f443, %f452, %f373;
	ld.shared.f32 	%f454, [%r47+1556];
	fma.rn.f32 	%f455, %f443, %f454, %f375;
	ld.shared.f32 	%f456, [%r47+1560];
	fma.rn.f32 	%f457, %f443, %f456, %f377;
	ld.shared.f32 	%f458, [%r47+1564];
	fma.rn.f32 	%f459, %f443, %f458, %f379;
	ld.shared.f32 	%f460, [%r43+44];
	fma.rn.f32 	%f461, %f460, %f444, %f381;
	fma.rn.f32 	%f462, %f460, %f446, %f382;
	fma.rn.f32 	%f463, %f460, %f448, %f383;
	fma.rn.f32 	%f464, %f460, %f450, %f384;
	fma.rn.f32 	%f465, %f460, %f452, %f385;
	fma.rn.f32 	%f466, %f460, %f454, %f386;
	fma.rn.f32 	%f467, %f460, %f456, %f387;
	fma.rn.f32 	%f468, %f460, %f458, %f388;
	ld.shared.f32 	%f469, [%r43+76];
	fma.rn.f32 	%f470, %f469, %f444, %f390;
	fma.rn.f32 	%f471, %f469, %f446, %f391;
	fma.rn.f32 	%f472, %f469, %f448, %f392;
	fma.rn.f32 	%f473, %f469, %f450, %f393;
	fma.rn.f32 	%f474, %f469, %f452, %f394;
	fma.rn.f32 	%f475, %f469, %f454, %f395;
	fma.rn.f32 	%f476, %f469, %f456, %f396;
	fma.rn.f32 	%f477, %f469, %f458, %f397;
	ld.shared.f32 	%f478, [%r43+108];
	fma.rn.f32 	%f479, %f478, %f444, %f399;
	fma.rn.f32 	%f480, %f478, %f446, %f400;
	fma.rn.f32 	%f481, %f478, %f448, %f401;
	fma.rn.f32 	%f482, %f478, %f450, %f402;
	fma.rn.f32 	%f483, %f478, %f452, %f403;
	fma.rn.f32 	%f484, %f478, %f454, %f404;
	fma.rn.f32 	%f485, %f478, %f456, %f405;
	fma.rn.f32 	%f486, %f478, %f458, %f406;
	ld.shared.f32 	%f487, [%r43+140];
	fma.rn.f32 	%f488, %f487, %f444, %f408;
	fma.rn.f32 	%f489, %f487, %f446, %f409;
	fma.rn.f32 	%f490, %f487, %f448, %f410;
	fma.rn.f32 	%f491, %f487, %f450, %f411;
	fma.rn.f32 	%f492, %f487, %f452, %f412;
	fma.rn.f32 	%f493, %f487, %f454, %f413;
	fma.rn.f32 	%f494, %f487, %f456, %f414;
	fma.rn.f32 	%f495, %f487, %f458, %f415;
	ld.shared.f32 	%f496, [%r43+172];
	fma.rn.f32 	%f497, %f496, %f444, %f417;
	fma.rn.f32 	%f498, %f496, %f446, %f418;
	fma.rn.f32 	%f499, %f496, %f448, %f419;
	fma.rn.f32 	%f500, %f496, %f450, %f420;
	fma.rn.f32 	%f501, %f496, %f452, %f421;
	fma.rn.f32 	%f502, %f496, %f454, %f422;
	fma.rn.f32 	%f503, %f496, %f456, %f423;
	fma.rn.f32 	%f504, %f496, %f458, %f424;
	ld.shared.f32 	%f505, [%r43+204];
	fma.rn.f32 	%f506, %f505, %f444, %f426;
	fma.rn.f32 	%f507, %f505, %f446, %f427;
	fma.rn.f32 	%f508, %f505, %f448, %f428;
	fma.rn.f32 	%f509, %f505, %f450, %f429;
	fma.rn.f32 	%f510, %f505, %f452, %f430;
	fma.rn.f32 	%f511, %f505, %f454, %f431;
	fma.rn.f32 	%f512, %f505, %f456, %f432;
	fma.rn.f32 	%f513, %f505, %f458, %f433;
	ld.shared.f32 	%f514, [%r43+236];
	fma.rn.f32 	%f515, %f514, %f444, %f435;
	fma.rn.f32 	%f516, %f514, %f446, %f436;
	fma.rn.f32 	%f517, %f514, %f448, %f437;
	fma.rn.f32 	%f518, %f514, %f450, %f438;
	fma.rn.f32 	%f519, %f514, %f452, %f439;
	fma.rn.f32 	%f520, %f514, %f454, %f440;
	fma.rn.f32 	%f521, %f514, %f456, %f441;
	fma.rn.f32 	%f522, %f514, %f458, %f442;
	ld.shared.f32 	%f523, [%r43+16];
	ld.shared.f32 	%f524, [%r47+2048];
	fma.rn.f32 	%f525, %f523, %f524, %f445;
	ld.shared.f32 	%f526, [%r47+2052];
	fma.rn.f32 	%f527, %f523, %f526, %f447;
	ld.shared.f32 	%f528, [%r47+2056];
	fma.rn.f32 	%f529, %f523, %f528, %f449;
	ld.shared.f32 	%f530, [%r47+2060];
	fma.rn.f32 	%f531, %f523, %f530, %f451;
	ld.shared.f32 	%f532, [%r47+2064];
	fma.rn.f32 	%f533, %f523, %f532, %f453;
	ld.shared.f32 	%f534, [%r47+2068];
	fma.rn.f32 	%f535, %f523, %f534, %f455;
	ld.shared.f32 	%f536, [%r47+2072];
	fma.rn.f32 	%f537, %f523, %f536, %f457;
	ld.shared.f32 	%f538, [%r47+2076];
	fma.rn.f32 	%f539, %f523, %f538, %f459;
	ld.shared.f32 	%f540, [%r43+48];
	fma.rn.f32 	%f541, %f540, %f524, %f461;
	fma.rn.f32 	%f542, %f540, %f526, %f462;
	fma.rn.f32 	%f543, %f540, %f528, %f463;
	fma.rn.f32 	%f544, %f540, %f530, %f464;
	fma.rn.f32 	%f545, %f540, %f532, %f465;
	fma.rn.f32 	%f546, %f540, %f534, %f466;
	fma.rn.f32 	%f547, %f540, %f536, %f467;
	fma.rn.f32 	%f548, %f540, %f538, %f468;
	ld.shared.f32 	%f549, [%r43+80];
	fma.rn.f32 	%f550, %f549, %f524, %f470;
	fma.rn.f32 	%f551, %f549, %f526, %f471;
	fma.rn.f32 	%f552, %f549, %f528, %f472;
	fma.rn.f32 	%f553, %f549, %f530, %f473;
	fma.rn.f32 	%f554, %f549, %f532, %f474;
	fma.rn.f32 	%f555, %f549, %f534, %f475;
	fma.rn.f32 	%f556, %f549, %f536, %f476;
	fma.rn.f32 	%f557, %f549, %f538, %f477;
	ld.shared.f32 	%f558, [%r43+112];
	fma.rn.f32 	%f559, %f558, %f524, %f479;
	fma.rn.f32 	%f560, %f558, %f526, %f480;
	fma.rn.f32 	%f561, %f558, %f528, %f481;
	fma.rn.f32 	%f562, %f558, %f530, %f482;
	fma.rn.f32 	%f563, %f558, %f532, %f483;
	fma.rn.f32 	%f564, %f558, %f534, %f484;
	fma.rn.f32 	%f565, %f558, %f536, %f485;
	fma.rn.f32 	%f566, %f558, %f538, %f486;
	ld.shared.f32 	%f567, [%r43+144];
	fma.rn.f32 	%f568, %f567, %f524, %f488;
	fma.rn.f32 	%f569, %f567, %f526, %f489;
	fma.rn.f32 	%f570, %f567, %f528, %f490;
	fma.rn.f32 	%f571, %f567, %f530, %f491;
	fma.rn.f32 	%f572, %f567, %f532, %f492;
	fma.rn.f32 	%f573, %f567, %f534, %f493;
	fma.rn.f32 	%f574, %f567, %f536, %f494;
	fma.rn.f32 	%f575, %f567, %f538, %f495;
	ld.shared.f32 	%f576, [%r43+176];
	fma.rn.f32 	%f577, %f576, %f524, %f497;
	fma.rn.f32 	%f578, %f576, %f526, %f498;
	fma.rn.f32 	%f579, %f576, %f528, %f499;
	fma.rn.f32 	%f580, %f576, %f530, %f500;
	fma.rn.f32 	%f581, %f576, %f532, %f501;
	fma.rn.f32 	%f582, %f576, %f534, %f502;
	fma.rn.f32 	%f583, %f576, %f536, %f503;
	fma.rn.f32 	%f584, %f576, %f538, %f504;
	ld.shared.f32 	%f585, [%r43+208];
	fma.rn.f32 	%f586, %f585, %f524, %f506;
	fma.rn.f32 	%f587, %f585, %f526, %f507;
	fma.rn.f32 	%f588, %f585, %f528, %f508;
	fma.rn.f32 	%f589, %f585, %f530, %f509;
	fma.rn.f32 	%f590, %f585, %f532, %f510;
	fma.rn.f32 	%f591, %f585, %f534, %f511;
	fma.rn.f32 	%f592, %f585, %f536, %f512;
	fma.rn.f32 	%f593, %f585, %f538, %f513;
	ld.shared.f32 	%f594, [%r43+240];
	fma.rn.f32 	%f595, %f594, %f524, %f515;
	fma.rn.f32 	%f596, %f594, %f526, %f516;
	fma.rn.f32 	%f597, %f594, %f528, %f517;
	fma.rn.f32 	%f598, %f594, %f530, %f518;
	fma.rn.f32 	%f599, %f594, %f532, %f519;
	fma.rn.f32 	%f600, %f594, %f534, %f520;
	fma.rn.f32 	%f601, %f594, %f536, %f521;
	fma.rn.f32 	%f602, %f594, %f538, %f522;
	ld.shared.f32 	%f603, [%r43+20];
	ld.shared.f32 	%f604, [%r47+2560];
	fma.rn.f32 	%f605, %f603, %f604, %f525;
	ld.shared.f32 	%f606, [%r47+2564];
	fma.rn.f32 	%f607, %f603, %f606, %f527;
	ld.shared.f32 	%f608, [%r47+2568];
	fma.rn.f32 	%f609, %f603, %f608, %f529;
	ld.shared.f32 	%f610, [%r47+2572];
	fma.rn.f32 	%f611, %f603, %f610, %f531;
	ld.shared.f32 	%f612, [%r47+2576];
	fma.rn.f32 	%f613, %f603, %f612, %f533;
	ld.shared.f32 	%f614, [%r47+2580];
	fma.rn.f32 	%f615, %f603, %f614, %f535;
	ld.shared.f32 	%f616, [%r47+2584];
	fma.rn.f32 	%f617, %f603, %f616, %f537;
	ld.shared.f32 	%f618, [%r47+2588];
	fma.rn.f32 	%f619, %f603, %f618, %f539;
	ld.shared.f32 	%f620, [%r43+52];
	fma.rn.f32 	%f621, %f620, %f604, %f541;
	fma.rn.f32 	%f622, %f620, %f606, %f542;
	fma.rn.f32 	%f623, %f620, %f608, %f543;
	fma.rn.f32 	%f624, %f620, %f610, %f544;
	fma.rn.f32 	%f625, %f620, %f612, %f545;
	fma.rn.f32 	%f626, %f620, %f614, %f546;
	fma.rn.f32 	%f627, %f620, %f616, %f547;
	fma.rn.f32 	%f628, %f620, %f618, %f548;
	ld.shared.f32 	%f629, [%r43+84];
	fma.rn.f32 	%f630, %f629, %f604, %f550;
	fma.rn.f32 	%f631, %f629, %f606, %f551;
	fma.rn.f32 	%f632, %f629, %f608, %f552;
	fma.rn.f32 	%f633, %f629, %f610, %f553;
	fma.rn.f32 	%f634, %f629, %f612, %f554;
	fma.rn.f32 	%f635, %f629, %f614, %f555;
	fma.rn.f32 	%f636, %f629, %f616, %f556;
	fma.rn.f32 	%f637, %f629, %f618, %f557;
	ld.shared.f32 	%f638, [%r43+116];
	fma.rn.f32 	%f639, %f638, %f604, %f559;
	fma.rn.f32 	%f640, %f638, %f606, %f560;
	fma.rn.f32 	%f641, %f638, %f608, %f561;
	fma.rn.f32 	%f642, %f638, %f610, %f562;
	fma.rn.f32 	%f643, %f638, %f612, %f563;
	fma.rn.f32 	%f644, %f638, %f614, %f564;
	fma.rn.f32 	%f645, %f638, %f616, %f565;
	fma.rn.f32 	%f646, %f638, %f618, %f566;
	ld.shared.f32 	%f647, [%r43+148];
	fma.rn.f32 	%f648, %f647, %f604, %f568;
	fma.rn.f32 	%f649, %f647, %f606, %f569;
	fma.rn.f32 	%f650, %f647, %f608, %f570;
	fma.rn.f32 	%f651, %f647, %f610, %f571;
	fma.rn.f32 	%f652, %f647, %f612, %f572;
	fma.rn.f32 	%f653, %f647, %f614, %f573;
	fma.rn.f32 	%f654, %f647, %f616, %f574;
	fma.rn.f32 	%f655, %f647, %f618, %f575;
	ld.shared.f32 	%f656, [%r43+180];
	fma.rn.f32 	%f657, %f656, %f604, %f577;
	fma.rn.f32 	%f658, %f656, %f606, %f578;
	fma.rn.f32 	%f659, %f656, %f608, %f579;
	fma.rn.f32 	%f660, %f656, %f610, %f580;
	fma.rn.f32 	%f661, %f656, %f612, %f581;
	fma.rn.f32 	%f662, %f656, %f614, %f582;
	fma.rn.f32 	%f663, %f656, %f616, %f583;
	fma.rn.f32 	%f664, %f656, %f618, %f584;
	ld.shared.f32 	%f665, [%r43+212];
	fma.rn.f32 	%f666, %f665, %f604, %f586;
	fma.rn.f32 	%f667, %f665, %f606, %f587;
	fma.rn.f32 	%f668, %f665, %f608, %f588;
	fma.rn.f32 	%f669, %f665, %f610, %f589;
	fma.rn.f32 	%f670, %f665, %f612, %f590;
	fma.rn.f32 	%f671, %f665, %f614, %f591;
	fma.rn.f32 	%f672, %f665, %f616, %f592;
	fma.rn.f32 	%f673, %f665, %f618, %f593;
	ld.shared.f32 	%f674, [%r43+244];
	fma.rn.f32 	%f675, %f674, %f604, %f595;
	fma.rn.f32 	%f676, %f674, %f606, %f596;
	fma.rn.f32 	%f677, %f674, %f608, %f597;
	fma.rn.f32 	%f678, %f674, %f610, %f598;
	fma.rn.f32 	%f679, %f674, %f612, %f599;
	fma.rn.f32 	%f680, %f674, %f614, %f600;
	fma.rn.f32 	%f681, %f674, %f616, %f601;
	fma.rn.f32 	%f682, %f674, %f618, %f602;
	ld.shared.f32 	%f683, [%r43+24];
	ld.shared.f32 	%f684, [%r47+3072];
	fma.rn.f32 	%f685, %f683, %f684, %f605;
	ld.shared.f32 	%f686, [%r47+3076];
	fma.rn.f32 	%f687, %f683, %f686, %f607;
	ld.shared.f32 	%f688, [%r47+3080];
	fma.rn.f32 	%f689, %f683, %f688, %f609;
	ld.shared.f32 	%f690, [%r47+3084];
	fma.rn.f32 	%f691, %f683, %f690, %f611;
	ld.shared.f32 	%f692, [%r47+3088];
	fma.rn.f32 	%f693, %f683, %f692, %f613;
	ld.shared.f32 	%f694, [%r47+3092];
	fma.rn.f32 	%f695, %f683, %f694, %f615;
	ld.shared.f32 	%f696, [%r47+3096];
	fma.rn.f32 	%f697, %f683, %f696, %f617;
	ld.shared.f32 	%f698, [%r47+3100];
	fma.rn.f32 	%f699, %f683, %f698, %f619;
	ld.shared.f32 	%f700, [%r43+56];
	fma.rn.f32 	%f701, %f700, %f684, %f621;
	fma.rn.f32 	%f702, %f700, %f686, %f622;
	fma.rn.f32 	%f703, %f700, %f688, %f623;
	fma.rn.f32 	%f704, %f700, %f690, %f624;
	fma.rn.f32 	%f705, %f700, %f692, %f625;
	fma.rn.f32 	%f706, %f700, %f694, %f626;
	fma.rn.f32 	%f707, %f700, %f696, %f627;
	fma.rn.f32 	%f708, %f700, %f698, %f628;
	ld.shared.f32 	%f709, [%r43+88];
	fma.rn.f32 	%f710, %f709, %f684, %f630;
	fma.rn.f32 	%f711, %f709, %f686, %f631;
	fma.rn.f32 	%f712, %f709, %f688, %f632;
	fma.rn.f32 	%f713, %f709, %f690, %f633;
	fma.rn.f32 	%f714, %f709, %f692, %f634;
	fma.rn.f32 	%f715, %f709, %f694, %f635;
	fma.rn.f32 	%f716, %f709, %f696, %f636;
	fma.rn.f32 	%f717, %f709, %f698, %f637;
	ld.shared.f32 	%f718, [%r43+120];
	fma.rn.f32 	%f719, %f718, %f684, %f639;
	fma.rn.f32 	%f720, %f718, %f686, %f640;
	fma.rn.f32 	%f721, %f718, %f688, %f641;
	fma.rn.f32 	%f722, %f718, %f690, %f642;
	fma.rn.f32 	%f723, %f718, %f692, %f643;
	fma.rn.f32 	%f724, %f718, %f694, %f644;
	fma.rn.f32 	%f725, %f718, %f696, %f645;
	fma.rn.f32 	%f726, %f718, %f698, %f646;
	ld.shared.f32 	%f727, [%r43+152];
	fma.rn.f32 	%f728, %f727, %f684, %f648;
	fma.rn.f32 	%f729, %f727, %f686, %f649;
	fma.rn.f32 	%f730, %f727, %f688, %f650;
	fma.rn.f32 	%f731, %f727, %f690, %f651;
	fma.rn.f32 	%f732, %f727, %f692, %f652;
	fma.rn.f32 	%f733, %f727, %f694, %f653;
	fma.rn.f32 	%f734, %f727, %f696, %f654;
	fma.rn.f32 	%f735, %f727, %f698, %f655;
	ld.shared.f32 	%f736, [%r43+184];
	fma.rn.f32 	%f737, %f736, %f684, %f657;
	fma.rn.f32 	%f738, %f736, %f686, %f658;
	fma.rn.f32 	%f739, %f736, %f688, %f659;
	fma.rn.f32 	%f740, %f736, %f690, %f660;
	fma.rn.f32 	%f741, %f736, %f692, %f661;
	fma.rn.f32 	%f742, %f736, %f694, %f662;
	fma.rn.f32 	%f743, %f736, %f696, %f663;
	fma.rn.f32 	%f744, %f736, %f698, %f664;
	ld.shared.f32 	%f745, [%r43+216];
	fma.rn.f32 	%f746, %f745, %f684, %f666;
	fma.rn.f32 	%f747, %f745, %f686, %f667;
	fma.rn.f32 	%f748, %f745, %f688, %f668;
	fma.rn.f32 	%f749, %f745, %f690, %f669;
	fma.rn.f32 	%f750, %f745, %f692, %f670;
	fma.rn.f32 	%f751, %f745, %f694, %f671;
	fma.rn.f32 	%f752, %f745, %f696, %f672;
	fma.rn.f32 	%f753, %f745, %f698, %f673;
	ld.shared.f32 	%f754, [%r43+248];
	fma.rn.f32 	%f755, %f754, %f684, %f675;
	fma.rn.f32 	%f756, %f754, %f686, %f676;
	fma.rn.f32 	%f757, %f754, %f688, %f677;
	fma.rn.f32 	%f758, %f754, %f690, %f678;
	fma.rn.f32 	%f759, %f754, %f692, %f679;
	fma.rn.f32 	%f760, %f754, %f694, %f680;
	fma.rn.f32 	%f761, %f754, %f696, %f681;
	fma.rn.f32 	%f762, %f754, %f698, %f682;
	ld.shared.f32 	%f763, [%r43+28];
	ld.shared.f32 	%f764, [%r47+3584];
	fma.rn.f32 	%f906, %f763, %f764, %f685;
	ld.shared.f32 	%f765, [%r47+3588];
	fma.rn.f32 	%f905, %f763, %f765, %f687;
	ld.shared.f32 	%f766, [%r47+3592];
	fma.rn.f32 	%f904, %f763, %f766, %f689;
	ld.shared.f32 	%f767, [%r47+3596];
	fma.rn.f32 	%f903, %f763, %f767, %f691;
	ld.shared.f32 	%f768, [%r47+3600];
	fma.rn.f32 	%f902, %f763, %f768, %f693;
	ld.shared.f32 	%f769, [%r47+3604];
	fma.rn.f32 	%f901, %f763, %f769, %f695;
	ld.shared.f32 	%f770, [%r47+3608];
	fma.rn.f32 	%f900, %f763, %f770, %f697;
	ld.shared.f32 	%f771, [%r47+3612];
	fma.rn.f32 	%f899, %f763, %f771, %f699;
	ld.shared.f32 	%f772, [%r43+60];
	fma.rn.f32 	%f898, %f772, %f764, %f701;
	fma.rn.f32 	%f897, %f772, %f765, %f702;
	fma.rn.f32 	%f896, %f772, %f766, %f703;
	fma.rn.f32 	%f895, %f772, %f767, %f704;
	fma.rn.f32 	%f894, %f772, %f768, %f705;
	fma.rn.f32 	%f893, %f772, %f769, %f706;
	fma.rn.f32 	%f892, %f772, %f770, %f707;
	fma.rn.f32 	%f891, %f772, %f771, %f708;
	ld.shared.f32 	%f773, [%r43+92];
	fma.rn.f32 	%f890, %f773, %f764, %f710;
	fma.rn.f32 	%f889, %f773, %f765, %f711;
	fma.rn.f32 	%f888, %f773, %f766, %f712;
	fma.rn.f32 	%f887, %f773, %f767, %f713;
	fma.rn.f32 	%f886, %f773, %f768, %f714;
	fma.rn.f32 	%f885, %f773, %f769, %f715;
	fma.rn.f32 	%f884, %f773, %f770, %f716;
	fma.rn.f32 	%f883, %f773, %f771, %f717;
	ld.shared.f32 	%f774, [%r43+124];
	fma.rn.f32 	%f882, %f774, %f764, %f719;
	fma.rn.f32 	%f881, %f774, %f765, %f720;
	fma.rn.f32 	%f880, %f774, %f766, %f721;
	fma.rn.f32 	%f879, %f774, %f767, %f722;
	fma.rn.f32 	%f878, %f774, %f768, %f723;
	fma.rn.f32 	%f877, %f774, %f769, %f724;
	fma.rn.f32 	%f876, %f774, %f770, %f725;
	fma.rn.f32 	%f875, %f774, %f771, %f726;
	ld.shared.f32 	%f775, [%r43+156];
	fma.rn.f32 	%f874, %f775, %f764, %f728;
	fma.rn.f32 	%f873, %f775, %f765, %f729;
	fma.rn.f32 	%f872, %f775, %f766, %f730;
	fma.rn.f32 	%f871, %f775, %f767, %f731;
	fma.rn.f32 	%f870, %f775, %f768, %f732;
	fma.rn.f32 	%f869, %f775, %f769, %f733;
	fma.rn.f32 	%f868, %f775, %f770, %f734;
	fma.rn.f32 	%f867, %f775, %f771, %f735;
	ld.shared.f32 	%f776, [%r43+188];
	fma.rn.f32 	%f866, %f776, %f764, %f737;
	fma.rn.f32 	%f865, %f776, %f765, %f738;
	fma.rn.f32 	%f864, %f776, %f766, %f739;
	fma.rn.f32 	%f863, %f776, %f767, %f740;
	fma.rn.f32 	%f862, %f776, %f768, %f741;
	fma.rn.f32 	%f861, %f776, %f769, %f742;
	fma.rn.f32 	%f860, %f776, %f770, %f743;
	fma.rn.f32 	%f859, %f776, %f771, %f744;
	ld.shared.f32 	%f777, [%r43+220];
	fma.rn.f32 	%f858, %f777, %f764, %f746;
	fma.rn.f32 	%f857, %f777, %f765, %f747;
	fma.rn.f32 	%f856, %f777, %f766, %f748;
	fma.rn.f32 	%f855, %f777, %f767, %f749;
	fma.rn.f32 	%f854, %f777, %f768, %f750;
	fma.rn.f32 	%f853, %f777, %f769, %f751;
	fma.rn.f32 	%f852, %f777, %f770, %f752;
	fma.rn.f32 	%f851, %f777, %f771, %f753;
	ld.shared.f32 	%f778, [%r43+252];
	fma.rn.f32 	%f850, %f778, %f764, %f755;
	fma.rn.f32 	%f849, %f778, %f765, %f756;
	fma.rn.f32 	%f848, %f778, %f766, %f757;
	fma.rn.f32 	%f847, %f778, %f767, %f758;
	fma.rn.f32 	%f846, %f778, %f768, %f759;
	fma.rn.f32 	%f845, %f778, %f769, %f760;
	fma.rn.f32 	%f844, %f778, %f770, %f761;
	fma.rn.f32 	%f843, %f778, %f771, %f762;
	bar.sync 	0;
	add.s32 	%r65, %r65, 1;
	setp.eq.s32 	%p2, %r65, 0;
	add.s32 	%r64, %r64, 8;
	shl.b32 	%r48, %r61, 3;
	add.s32 	%r63, %r63, %r48;
	@%p2 bra 	$L__BB0_3;
	bra.uni 	$L__BB0_2;
$L__BB0_3:
	ld.param.u32 	%r62, [_Z10cuda_sgemmPfS_S_iii_param_4];
	ld.param.u64 	%rd23, [_Z10cuda_sgemmPfS_S_iii_param_2];
	cvta.to.global.u64 	%rd10, %rd23;
	mov.u32 	%r49, %tid.y;
	shl.b32 	%r50, %r49, 3;
	mov.u32 	%r51, %ctaid.y;
	shl.b32 	%r52, %r51, 7;
	add.s32 	%r53, %r52, %r50;
	mov.u32 	%r54, %tid.x;
	shl.b32 	%r55, %r54, 3;
	mov.u32 	%r56, %ctaid.x;
	shl.b32 	%r57, %r56, 7;
	add.s32 	%r58, %r57, %r55;
	mad.lo.s32 	%r59, %r53, %r62, %r58;
	mul.wide.s32 	%rd11, %r59, 4;
	add.s64 	%rd12, %rd10, %rd11;
	st.global.v4.f32 	[%rd12], {%f906, %f905, %f904, %f903};
	st.global.v4.f32 	[%rd12+16], {%f902, %f901, %f900, %f899};
	mul.wide.s32 	%rd13, %r62, 4;
	add.s64 	%rd14, %rd12, %rd13;
	st.global.v4.f32 	[%rd14], {%f898, %f897, %f896, %f895};
	st.global.v4.f32 	[%rd14+16], {%f894, %f893, %f892, %f891};
	add.s64 	%rd15, %rd14, %rd13;
	st.global.v4.f32 	[%rd15], {%f890, %f889, %f888, %f887};
	st.global.v4.f32 	[%rd15+16], {%f886, %f885, %f884, %f883};
	add.s64 	%rd16, %rd15, %rd13;
	st.global.v4.f32 	[%rd16], {%f882, %f881, %f880, %f879};
	st.global.v4.f32 	[%rd16+16], {%f878, %f877, %f876, %f875};
	add.s64 	%rd17, %rd16, %rd13;
	st.global.v4.f32 	[%rd17], {%f874, %f873, %f872, %f871};
	st.global.v4.f32 	[%rd17+16], {%f870, %f869, %f868, %f867};
	add.s64 	%rd18, %rd17, %rd13;
	st.global.v4.f32 	[%rd18], {%f866, %f865, %f864, %f863};
	st.global.v4.f32 	[%rd18+16], {%f862, %f861, %f860, %f859};
	add.s64 	%rd19, %rd18, %rd13;
	st.global.v4.f32 	[%rd19], {%f858, %f857, %f856, %f855};
	st.global.v4.f32 	[%rd19+16], {%f854, %f853, %f852, %f851};
	add.s64 	%rd20, %rd19, %rd13;
	st.global.v4.f32 	[%rd20], {%f850, %f849, %f848, %f847};
	st.global.v4.f32 	[%rd20+16], {%f846, %f845, %f844, %f843};
	ret;

}


// ===== COMPILED SASS (sm_100) =====

	.target	sm_100

	.elftype	@"ET_EXEC"


//--------------------- .note.nv.tkinfo           --------------------------
	.section	.note.nv.tkinfo,"",@"SHT_NOTE"
	.sectionflags	@"SHF_NOTE_NV_TKINFO"
	.tkinfo
        /*0018*/ 	.word	0x00000002
        /*0030*/ 	.string	""
        /*0030*/ 	.string	"ptxas"
        /*0030*/ 	.string	"Cuda compilation tools, release 13.0, V13.0.88"
        /*0030*/ 	.string	"Build cuda_13.0.r13.0/compiler.36424714_0"
        /*0030*/ 	.string	"-arch sm_100 -m 64 "



//--------------------- .note.nv.cuinfo           --------------------------
	.section	.note.nv.cuinfo,"",@"SHT_NOTE"
	.sectionflags	@"SHF_NOTE_NV_CUINFO"
        /*0018*/ 	.short	0x0002
        /*001a*/ 	.short	0x0064
        /*001c*/ 	.short	0x0082
	.zero		2


//--------------------- .nv.info                  --------------------------
	.section	.nv.info,"",@"SHT_CUDA_INFO"
	.align	4


	//----- nvinfo : EIATTR_REGCOUNT
	.align		4
        /*0000*/ 	.byte	0x04, 0x2f
        /*0002*/ 	.short	(.L_1 - .L_0)
	.align		4
.L_0:
        /*0004*/ 	.word	index@(_Z10cuda_sgemmPfS_S_iii)
        /*0008*/ 	.word	0x00000080


	//----- nvinfo : EIATTR_FRAME_SIZE
	.align		4
.L_1:
        /*000c*/ 	.byte	0x04, 0x11
        /*000e*/ 	.short	(.L_3 - .L_2)
	.align		4
.L_2:
        /*0010*/ 	.word	index@(_Z10cuda_sgemmPfS_S_iii)
        /*0014*/ 	.word	0x00000000


	//----- nvinfo : EIATTR_MIN_STACK_SIZE
	.align		4
.L_3:
        /*0018*/ 	.byte	0x04, 0x12
        /*001a*/ 	.short	(.L_5 - .L_4)
	.align		4
.L_4:
        /*001c*/ 	.word	index@(_Z10cuda_sgemmPfS_S_iii)
        /*0020*/ 	.word	0x00000000
.L_5:


//--------------------- .nv.compat                --------------------------
	.section	.nv.compat,"",@"SHT_CUDA_COMPAT_INFO"
	.align	4
        /*0000*/ 	.byte	0x02, 0x09, 0x00, 0x00, 0x02, 0x02, 0x01, 0x00, 0x02, 0x05, 0x05, 0x00, 0x03, 0x07, 0x01, 0x01
        /*0010*/ 	.byte	0x02, 0x03, 0x00, 0x00, 0x02, 0x06, 0x01, 0x00, 0x04, 0x0b, 0x08, 0x00, 0x09, 0x00, 0x00, 0x00
        /*0020*/ 	.byte	0x00, 0x00, 0x00, 0x00


//--------------------- .nv.info._Z10cuda_sgemmPfS_S_iii --------------------------
	.section	.nv.info._Z10cuda_sgemmPfS_S_iii,"",@"SHT_CUDA_INFO"
	.sectionflags	@""
	.align	4


	//----- nvinfo : EIATTR_CUDA_API_VERSION
	.align		4
        /*0000*/ 	.byte	0x04, 0x37
        /*0002*/ 	.short	(.L_7 - .L_6)
.L_6:
        /*0004*/ 	.word	0x00000082


	//----- nvinfo : EIATTR_KPARAM_INFO
	.align		4
.L_7:
        /*0008*/ 	.byte	0x04, 0x17
        /*000a*/ 	.short	(.L_9 - .L_8)
.L_8:
        /*000c*/ 	.word	0x00000000
        /*0010*/ 	.short	0x0005
        /*0012*/ 	.short	0x0020
        /*0014*/ 	.byte	0x00, 0xf0, 0x11, 0x00


	//----- nvinfo : EIATTR_KPARAM_INFO
	.align		4
.L_9:
        /*0018*/ 	.byte	0x04, 0x17
        /*001a*/ 	.short	(.L_11 - .L_10)
.L_10:
        /*001c*/ 	.word	0x00000000
        /*0020*/ 	.short	0x0004
        /*0022*/ 	.short	0x001c
        /*0024*/ 	.byte	0x00, 0xf0, 0x11, 0x00


	//----- nvinfo : EIATTR_KPARAM_INFO
	.align		4
.L_11:
        /*0028*/ 	.byte	0x04, 0x17
        /*002a*/ 	.short	(.L_13 - .L_12)
.L_12:
        /*002c*/ 	.word	0x00000000
        /*0030*/ 	.short	0x0003
        /*0032*/ 	.short	0x0018
        /*0034*/ 	.byte	0x00, 0xf0, 0x11, 0x00


	//----- nvinfo : EIATTR_KPARAM_INFO
	.align		4
.L_13:
        /*0038*/ 	.byte	0x04, 0x17
        /*003a*/ 	.short	(.L_15 - .L_14)
.L_14:
        /*003c*/ 	.word	0x00000000
        /*0040*/ 	.short	0x0002
        /*0042*/ 	.short	0x0010
        /*0044*/ 	.byte	0x00, 0xf5, 0x21, 0x00


	//----- nvinfo : EIATTR_KPARAM_INFO
	.align		4
.L_15:
        /*0048*/ 	.byte	0x04, 0x17
        /*004a*/ 	.short	(.L_17 - .L_16)
.L_16:
        /*004c*/ 	.word	0x00000000
        /*0050*/ 	.short	0x0001
        /*0052*/ 	.short	0x0008
        /*0054*/ 	.byte	0x00, 0xf5, 0x21, 0x00


	//----- nvinfo : EIATTR_KPARAM_INFO
	.align		4
.L_17:
        /*0058*/ 	.byte	0x04, 0x17
        /*005a*/ 	.short	(.L_19 - .L_18)
.L_18:
        /*005c*/ 	.word	0x00000000
        /*0060*/ 	.short	0x0000
        /*0062*/ 	.short	0x0000
        /*0064*/ 	.byte	0x00, 0xf5, 0x21, 0x00


	//----- nvinfo : EIATTR_SPARSE_MMA_MASK
	.align		4
.L_19:
        /*0068*/ 	.byte	0x03, 0x50
        /*006a*/ 	.short	0x0000


	//----- nvinfo : EIATTR_MAXREG_COUNT
	.align		4
        /*006c*/ 	.byte	0x03, 0x1b
        /*006e*/ 	.short	0x00ff


	//----- nvinfo : EIATTR_NUM_BARRIERS
	.align		4
        /*0070*/ 	.byte	0x02, 0x4c
        /*0072*/ 	.byte	0x01
	.zero		1


	//----- nvinfo : EIATTR_MERCURY_ISA_VERSION
	.align		4
        /*0074*/ 	.byte	0x03, 0x5f
        /*0076*/ 	.short	0x0101


	//----- nvinfo : EIATTR_VRC_CTA_INIT_COUNT
	.align		4
        /*0078*/ 	.byte	0x02, 0x4a
	.zero		1
	.zero		1


	//----- nvinfo : EIATTR_EXIT_INSTR_OFFSETS
	.align		4
        /*007c*/ 	.byte	0x04, 0x1c
        /*007e*/ 	.short	(.L_21 - .L_20)


	//   ....[0]....
.L_20:
        /*0080*/ 	.word	0x00002a00


	//----- nvinfo : EIATTR_CBANK_PARAM_SIZE
	.align		4
.L_21:
        /*0084*/ 	.byte	0x03, 0x19
        /*0086*/ 	.short	0x0024


	//----- nvinfo : EIATTR_PARAM_CBANK
	.align		4
        /*0088*/ 	.byte	0x04, 0x0a
        /*008a*/ 	.short	(.L_23 - .L_22)
	.align		4
.L_22:
        /*008c*/ 	.word	index@(.nv.constant0._Z10cuda_sgemmPfS_S_iii)
        /*0090*/ 	.short	0x0380
        /*0092*/ 	.short	0x0024


	//----- nvinfo : EIATTR_SW_WAR
	.align		4
.L_23:
        /*0094*/ 	.byte	0x04, 0x36
        /*0096*/ 	.short	(.L_25 - .L_24)
.L_24:
        /*0098*/ 	.word	0x00000008
.L_25:


//--------------------- .nv.callgraph             --------------------------
	.section	.nv.callgraph,"",@"SHT_CUDA_CALLGRAPH"
	.align	4
	.sectionentsize	8
	.align		4
        /*0000*/ 	.word	0x00000000
	.align		4
        /*0004*/ 	.word	0xffffffff
	.align		4
        /*0008*/ 	.word	0x00000000
	.align		4
        /*000c*/ 	.word	0xfffffffe
	.align		4
        /*0010*/ 	.word	0x00000000
	.align		4
        /*0014*/ 	.word	0xfffffffd
	.align		4
        /*0018*/ 	.word	0x00000000
	.align		4
        /*001c*/ 	.word	0xfffffffc


//--------------------- .text._Z10cuda_sgemmPfS_S_iii --------------------------
	.section	.text._Z10cuda_sgemmPfS_S_iii,"ax",@progbits
	.align	128
        .global         _Z10cuda_sgemmPfS_S_iii
        .type           _Z10cuda_sgemmPfS_S_iii,@function
        .size           _Z10cuda_sgemmPfS_S_iii,(.L_x_3 - _Z10cuda_sgemmPfS_S_iii)
        .other          _Z10cuda_sgemmPfS_S_iii,@"STO_CUDA_ENTRY STV_DEFAULT"
_Z10cuda_sgemmPfS_S_iii:
.text._Z10cuda_sgemmPfS_S_iii:
[----:B------:R-:W-:Y:S01]  /*0000*/  LDC R1, c[0x0][0x37c] ;  /* 0x0000df00ff017b82 */ /* 0x000fe20000000800 */
[----:B------:R-:W0:Y:S01]  /*0010*/  LDCU UR9, c[0x0][0x3a0] ;  /* 0x00007400ff0977ac */ /* 0x000e220008000800 */
[----:B------:R-:W1:Y:S01]  /*0020*/  S2R R0, SR_TID.X ;  /* 0x0000000000007919 */ /* 0x000e620000002100 */
[----:B------:R-:W-:Y:S02]  /*0030*/  CS2R R70, SRZ ;  /* 0x0000000000467805 */ /* 0x000fe4000001ff00 */
[----:B------:R-:W-:Y:S02]  /*0040*/  CS2R R68, SRZ ;  /* 0x0000000000447805 */ /* 0x000fe4000001ff00 */
[----:B------:R-:W-:Y:S01]  /*0050*/  CS2R R66, SRZ ;  /* 0x0000000000427805 */ /* 0x000fe2000001ff00 */
[----:B------:R-:W2:Y:S01]  /*0060*/  S2R R3, SR_TID.Y ;  /* 0x0000000000037919 */ /* 0x000ea20000002200 */
[----:B------:R-:W-:Y:S02]  /*0070*/  CS2R R64, SRZ ;  /* 0x0000000000407805 */ /* 0x000fe4000001ff00 */
[----:B------:R-:W-:-:S02]  /*0080*/  CS2R R62, SRZ ;  /* 0x00000000003e7805 */ /* 0x000fc4000001ff00 */
[----:B------:R-:W-:Y:S02]  /*0090*/  CS2R R60, SRZ ;  /* 0x00000000003c7805 */ /* 0x000fe4000001ff00 */
[----:B------:R-:W-:Y:S02]  /*00a0*/  CS2R R58, SRZ ;  /* 0x00000000003a7805 */ /* 0x000fe4000001ff00 */
[----:B------:R-:W-:Y:S02]  /*00b0*/  CS2R R56, SRZ ;  /* 0x0000000000387805 */ /* 0x000fe4000001ff00 */
[----:B------:R-:W-:Y:S02]  /*00c0*/  CS2R R54, SRZ ;  /* 0x0000000000367805 */ /* 0x000fe4000001ff00 */
[----:B------:R-:W-:Y:S02]  /*00d0*/  CS2R R52, SRZ ;  /* 0x0000000000347805 */ /* 0x000fe4000001ff00 */
[----:B------:R-:W-:-:S02]  /*00e0*/  CS2R R50, SRZ ;  /* 0x0000000000327805 */ /* 0x000fc4000001ff00 */
[----:B------:R-:W-:Y:S02]  /*00f0*/  CS2R R48, SRZ ;  /* 0x0000000000307805 */ /* 0x000fe4000001ff00 */
[----:B------:R-:W-:Y:S02]  /*0100*/  CS2R R46, SRZ ;  /* 0x00000000002e7805 */ /* 0x000fe4000001ff00 */
[----:B------:R-:W-:Y:S02]  /*0110*/  CS2R R44, SRZ ;  /* 0x00000000002c7805 */ /* 0x000fe4000001ff00 */
[----:B------:R-:W-:Y:S01]  /*0120*/  CS2R R42, SRZ ;  /* 0x00000000002a7805 */ /* 0x000fe2000001ff00 */
[----:B0-----:R-:W-:Y:S01]  /*0130*/  UISETP.GE.AND UP0, UPT, UR9, 0x1, UPT ;  /* 0x000000010900788c */ /* 0x001fe2000bf06270 */
        /* <DEDUP_REMOVED lines=16> */
[----:B------:R-:W-:Y:S01]  /*0240*/  CS2R R8, SRZ ;  /* 0x0000000000087805 */ /* 0x000fe2000001ff00 */
[----:B------:R-:W0:Y:S01]  /*0250*/  LDCU.64 UR10, c[0x0][0x358] ;  /* 0x00006b00ff0a77ac */ /* 0x000e220008000a00 */
[----:B-12---:R-:W-:Y:S05]  /*0260*/  BRA.U !UP0, `(.L_x_0) ;  /* 0x0000002508607547 */ /* 0x006fea000b800000 */
[----:B------:R-:W1:Y:S01]  /*0270*/  S2UR UR8, SR_CgaCtaId ;  /* 0x00000000000879c3 */ /* 0x000e620000008800 */
[----:B------:R-:W2:Y:S01]  /*0280*/  S2R R5, SR_CTAID.Y ;  /* 0x0000000000057919 */ /* 0x000ea20000002600 */
[----:B------:R-:W3:Y:S01]  /*0290*/  LDCU UR7, c[0x0][0x360] ;  /* 0x00006c00ff0777ac */ /* 0x000ee20008000800 */
[----:B------:R-:W-:Y:S01]  /*02a0*/  UMOV UR6, 0x400 ;  /* 0x0000040000067882 */ /* 0x000fe20000000000 */
[----:B------:R-:W-:-:S04]  /*02b0*/  UIADD3 UR5, UPT, UPT, UR9, 0x7, URZ ;  /* 0x0000000709057890 */ /* 0x000fc8000fffe0ff */
[----:B------:R-:W4:Y:S01]  /*02c0*/  S2UR UR4, SR_CTAID.X ;  /* 0x00000000000479c3 */ /* 0x000f220000002500 */
[----:B------:R-:W-:-:S04]  /*02d0*/  USHF.R.U32.HI UR5, URZ, 0x3, UR5 ;  /* 0x00000003ff057899 */ /* 0x000fc80008011605 */
[----:B------:R-:W-:-:S03]  /*02e0*/  UIADD3 UR5, UPT, UPT, -UR5, URZ, URZ ;  /* 0x000000ff05057290 */ /* 0x000fc6000fffe1ff */
[----:B------:R-:W5:Y:S01]  /*02f0*/  LDC R73, c[0x0][0x39c] ;  /* 0x0000e700ff497b82 */ /* 0x000f620000000800 */
[----:B---3--:R-:W-:Y:S01]  /*0300*/  IMAD R0, R3, UR7, R0 ;  /* 0x0000000703007c24 */ /* 0x008fe2000f8e0200 */
[----:B------:R-:W-:Y:S02]  /*0310*/  UIADD3 UR7, UPT, UPT, UR6, 0x1000, URZ ;  /* 0x0000100006077890 */ /* 0x000fe4000fffe0ff */
[----:B-1----:R-:W-:Y:S02]  /*0320*/  ULEA UR6, UR8, UR6, 0x18 ;  /* 0x0000000608067291 */ /* 0x002fe4000f8ec0ff */
[--C-:B------:R-:W-:Y:S01]  /*0330*/  SHF.R.U32.HI R4, RZ, 0x5, R0.reuse ;  /* 0x00000005ff047819 */ /* 0x100fe20000011600 */
[----:B------:R-:W-:Y:S01]  /*0340*/  ULEA UR7, UR8, UR7, 0x18 ;  /* 0x0000000708077291 */ /* 0x000fe2000f8ec0ff */
[----:B------:R-:W-:Y:S02]  /*0350*/  SHF.L.U32 R3, R0, 0x2, RZ ;  /* 0x0000000200037819 */ /* 0x000fe400000006ff */
[----:B------:R-:W-:-:S02]  /*0360*/  SHF.R.U32.HI R2, RZ, 0x1, R0 ;  /* 0x00000001ff027819 */ /* 0x000fc40000011600 */
[----:B------:R-:W-:Y:S01]  /*0370*/  SHF.L.U32 R0, R0, 0x4, RZ ;  /* 0x0000000400007819 */ /* 0x000fe200000006ff */
[----:B----4-:R-:W-:Y:S01]  /*0380*/  USHF.L.U32 UR4, UR4, 0x7, URZ ;  /* 0x0000000704047899 */ /* 0x010fe200080006ff */
[----:B------:R-:W-:Y:S02]  /*0390*/  LEA R100, R4, UR7, 0x9 ;  /* 0x0000000704647c11 */ /* 0x000fe4000f8e48ff */
[----:B------:R-:W-:Y:S02]  /*03a0*/  LOP3.LUT R71, R0, 0x1f0, RZ, 0xc0, !PT ;  /* 0x000001f000477812 */ /* 0x000fe400078ec0ff */
[----:B--2---:R-:W-:Y:S02]  /*03b0*/  LEA R5, R5, R2, 0x7 ;  /* 0x0000000205057211 */ /* 0x004fe400078e38ff */
[----:B------:R-:W-:Y:S01]  /*03c0*/  LOP3.LUT R6, R3, 0x4, RZ, 0xc0, !PT ;  /* 0x0000000403067812 */ /* 0x000fe200078ec0ff */
[----:B-----5:R-:W-:Y:S01]  /*03d0*/  IMAD R73, R4, R73, UR4 ;  /* 0x0000000404497e24 */ /* 0x020fe2000f8e0249 */
[----:B------:R-:W-:-:S02]  /*03e0*/  LEA R7, R2, UR6, 0x5 ;  /* 0x0000000602077c11 */ /* 0x000fc4000f8e28ff */
[----:B------:R-:W-:Y:S01]  /*03f0*/  LOP3.LUT R4, R0, 0x10, RZ, 0xc0, !PT ;  /* 0x0000001000047812 */ /* 0x000fe200078ec0ff */
[----:B------:R-:W-:Y:S01]  /*0400*/  IMAD R6, R5, UR9, R6 ;  /* 0x0000000905067c24 */ /* 0x000fe2000f8e0206 */
[----:B------:R-:W-:Y:S02]  /*0410*/  LOP3.LUT R2, R3, 0x7c, RZ, 0xc0, !PT ;  /* 0x0000007c03027812 */ /* 0x000fe400078ec0ff */
[----:B------:R-:W-:Y:S01]  /*0420*/  IADD3 R100, PT, PT, R100, R71, RZ ;  /* 0x0000004764647210 */ /* 0x000fe20007ffe0ff */
[----:B------:R-:W-:Y:S01]  /*0430*/  HFMA2 R71, -RZ, RZ, 0, 0 ;  /* 0x00000000ff477431 */ /* 0x000fe200000001ff */
[----:B------:R-:W-:Y:S02]  /*0440*/  IADD3 R7, PT, PT, R7, R4, RZ ;  /* 0x0000000407077210 */ /* 0x000fe40007ffe0ff */
[----:B------:R-:W-:-:S07]  /*0450*/  IADD3 R2, PT, PT, R2, R73, RZ ;  /* 0x0000004902027210 */ /* 0x000fce0007ffe0ff */
.L_x_1:
[----:B------:R-:W1:Y:S08]  /*0460*/  LDC.64 R72, c[0x0][0x380] ;  /* 0x0000e000ff487b82 */ /* 0x000e700000000a00 */
[----:B------:R-:W2:Y:S01]  /*0470*/  LDC.64 R74, c[0x0][0x388] ;  /* 0x0000e200ff4a7b82 */ /* 0x000ea20000000a00 */
[----:B-1----:R-:W-:-:S05]  /*0480*/  IMAD.WIDE R72, R6, 0x4, R72 ;  /* 0x0000000406487825 */ /* 0x002fca00078e0248 */
[----:B0-----:R-:W3:Y:S01]  /*0490*/  LDG.E.128.CONSTANT R104, desc[UR10][R72.64] ;  /* 0x0000000a48687981 */ /* 0x001ee2000c1e9d00 */
[----:B--2---:R-:W-:-:S05]  /*04a0*/  IMAD.WIDE R74, R2, 0x4, R74 ;  /* 0x00000004024a7825 */ /* 0x004fca00078e024a */
[----:B------:R-:W2:Y:S01]  /*04b0*/  LDG.E.128.CONSTANT R108, desc[UR10][R74.64] ;  /* 0x0000000a4a6c7981 */ /* 0x000ea2000c1e9d00 */
[----:B------:R-:W0:Y:S01]  /*04c0*/  S2UR UR6, SR_CgaCtaId ;  /* 0x00000000000679c3 */ /* 0x000e220000008800 */
[----:B------:R-:W1:Y:S01]  /*04d0*/  S2R R3, SR_TID.Y ;  /* 0x0000000000037919 */ /* 0x000e620000002200 */
[----:B------:R-:W4:Y:S01]  /*04e0*/  S2R R0, SR_TID.X ;  /* 0x0000000000007919 */ /* 0x000f220000002100 */
[----:B------:R-:W-:Y:S02]  /*04f0*/  UMOV UR4, 0x400 ;  /* 0x0000040000047882 */ /* 0x000fe40000000000 */
[----:B------:R-:W-:Y:S02]  /*0500*/  UIADD3 UR7, UPT, UPT, UR4, 0x1000, URZ ;  /* 0x0000100004077890 */ /* 0x000fe4000fffe0ff */
[----:B0-----:R-:W-:Y:S02]  /*0510*/  ULEA UR4, UR6, UR4, 0x18 ;  /* 0x0000000406047291 */ /* 0x001fe4000f8ec0ff */
[----:B------:R-:W-:-:S04]  /*0520*/  ULEA UR7, UR6, UR7, 0x18 ;  /* 0x0000000706077291 */ /* 0x000fc8000f8ec0ff */
[----:B-1----:R-:W-:Y:S02]  /*0530*/  LEA R5, R3, UR4, 0x8 ;  /* 0x0000000403057c11 */ /* 0x002fe4000f8e40ff */
[----:B----4-:R-:W-:Y:S01]  /*0540*/  LEA R4, R0, UR7, 0x5 ;  /* 0x0000000700047c11 */ /* 0x010fe2000f8e28ff */
[----:B---3--:R-:W-:Y:S04]  /*0550*/  STS.128 [R7], R104 ;  /* 0x0000006807007388 */ /* 0x008fe80000000c00 */
[----:B--2---:R-:W-:Y:S01]  /*0560*/  STS.128 [R100], R108 ;  /* 0x0000006c64007388 */ /* 0x004fe20000000c00 */
[----:B------:R-:W-:Y:S06]  /*0570*/  BAR.SYNC.DEFER_BLOCKING 0x0 ;  /* 0x0000000000007b1d */ /* 0x000fec0000010000 */
[----:B------:R-:W-:Y:S04]  /*0580*/  LDS.128 R72, [R5] ;  /* 0x0000000005487984 */ /* 0x000fe80000000c00 */
[----:B------:R-:W0:Y:S04]  /*0590*/  LDS.128 R76, [R4] ;  /* 0x00000000044c7984 */ /* 0x000e280000000c00 */
[----:B------:R-:W1:Y:S04]  /*05a0*/  LDS.128 R80, [R4+0x10] ;  /* 0x0000100004507984 */ /* 0x000e680000000c00 */
[----:B------:R-:W2:Y:S04]  /*05b0*/  LDS.128 R92, [R4+0x210] ;  /* 0x00021000045c7984 */ /* 0x000ea80000000c00 */
[----:B------:R-:W3:Y:S04]  /*05c0*/  LDS.128 R84, [R5+0x20] ;  /* 0x0000200005547984 */ /* 0x000ee80000000c00 */
[----:B------:R-:W4:Y:S04]  /*05d0*/  LDS.128 R88, [R4+0x200] ;  /* 0x0002000004587984 */ /* 0x000f280000000c00 */
[----:B------:R-:W5:Y:S01]  /*05e0*/  LDS.128 R96, [R5+0x40] ;  /* 0x0000400005607984 */ /* 0x000f620000000c00 */
[C---:B0-----:R-:W-:Y:S01]  /*05f0*/  FFMA R101, R72.reuse, R76, R8 ;  /* 0x0000004c48657223 */ /* 0x041fe20000000008 */
[C---:B------:R-:W-:Y:S01]  /*0600*/  FFMA R102, R72.reuse, R77, R9 ;  /* 0x0000004d48667223 */ /* 0x040fe20000000009 */
[C---:B------:R-:W-:Y:S01]  /*0610*/  FFMA R115, R72.reuse, R78, R10 ;  /* 0x0000004e48737223 */ /* 0x040fe2000000000a */
[----:B------:R-:W-:-:S02]  /*0620*/  FFMA R104, R72, R79, R11 ;  /* 0x0000004f48687223 */ /* 0x000fc4000000000b */
[----:B------:R-:W0:Y:S01]  /*0630*/  LDS.128 R8, [R5+0x60] ;  /* 0x0000600005087984 */ /* 0x000e220000000c00 */
[C---:B-1----:R-:W-:Y:S01]  /*0640*/  FFMA R103, R72.reuse, R80, R12 ;  /* 0x0000005048677223 */ /* 0x042fe2000000000c */
[C---:B------:R-:W-:Y:S01]  /*0650*/  FFMA R12, R72.reuse, R81, R13 ;  /* 0x00000051480c7223 */ /* 0x040fe2000000000d */
[C---:B------:R-:W-:Y:S01]  /*0660*/  FFMA R107, R72.reuse, R82, R14 ;  /* 0x00000052486b7223 */ /* 0x040fe2000000000e */
[----:B------:R-:W-:Y:S02]  /*0670*/  FFMA R72, R72, R83, R15 ;  /* 0x0000005348487223 */ /* 0x000fe4000000000f */
[C---:B--2---:R-:W-:Y:S02]  /*0680*/  FFMA R105, R73.reuse, R93, R12 ;  /* 0x0000005d49697223 */ /* 0x044fe4000000000c */
[----:B------:R-:W1:Y:S01]  /*0690*/  LDS.128 R12, [R5+0x80] ;  /* 0x00008000050c7984 */ /* 0x000e620000000c00 */
[----:B---3--:R-:W-:Y:S01]  /*06a0*/  FFMA R106, R84, R77, R17 ;  /* 0x0000004d546a7223 */ /* 0x008fe20000000011 */
[----:B------:R-:W-:Y:S01]  /*06b0*/  FFMA R117, R76, R84, R16 ;  /* 0x000000544c757223 */ /* 0x000fe20000000010 */
[----:B------:R-:W-:Y:S01]  /*06c0*/  FFMA R119, R84, R78, R18 ;  /* 0x0000004e54777223 */ /* 0x000fe20000000012 */
[----:B------:R-:W-:Y:S01]  /*06d0*/  FFMA R17, R80, R84, R20 ;  /* 0x0000005450117223 */ /* 0x000fe20000000014 */
[C---:B------:R-:W-:Y:S01]  /*06e0*/  FFMA R16, R84.reuse, R79, R19 ;  /* 0x0000004f54107223 */ /* 0x040fe20000000013 */
[C---:B------:R-:W-:Y:S01]  /*06f0*/  FFMA R18, R84.reuse, R81, R21 ;  /* 0x0000005154127223 */ /* 0x040fe20000000015 */
[----:B------:R-:W-:Y:S01]  /*0700*/  FFMA R20, R84, R83, R23 ;  /* 0x0000005354147223 */ /* 0x000fe20000000017 */
[----:B----4-:R-:W-:Y:S01]  /*0710*/  FFMA R111, R88, R73, R101 ;  /* 0x00000049586f7223 */ /* 0x010fe20000000065 */
[----:B------:R-:W-:Y:S01]  /*0720*/  FFMA R109, R84, R82, R22 ;  /* 0x00000052546d7223 */ /* 0x000fe20000000016 */
[C---:B------:R-:W-:Y:S01]  /*0730*/  FFMA R101, R73.reuse, R91, R104 ;  /* 0x0000005b49657223 */ /* 0x040fe20000000068 */
[C---:B------:R-:W-:Y:S01]  /*0740*/  FFMA R113, R73.reuse, R89, R102 ;  /* 0x0000005949717223 */ /* 0x040fe20000000066 */
[C---:B------:R-:W-:Y:S01]  /*0750*/  FFMA R115, R73.reuse, R90, R115 ;  /* 0x0000005a49737223 */ /* 0x040fe20000000073 */
[----:B------:R-:W-:Y:S01]  /*0760*/  FFMA R103, R92, R73, R103 ;  /* 0x000000495c677223 */ /* 0x000fe20000000067 */
[C---:B------:R-:W-:Y:S01]  /*0770*/  FFMA R107, R73.reuse, R94, R107 ;  /* 0x0000005e496b7223 */ /* 0x040fe2000000006b */
[----:B------:R-:W-:Y:S01]  /*0780*/  FFMA R72, R73, R95, R72 ;  /* 0x0000005f49487223 */ /* 0x000fe20000000048 */
[-C--:B------:R-:W-:Y:S01]  /*0790*/  FFMA R104, R95, R85.reuse, R20 ;  /* 0x000000555f687223 */ /* 0x080fe20000000014 */
[----:B-----5:R-:W-:Y:S01]  /*07a0*/  FFMA R21, R76, R96, R24 ;  /* 0x000000604c157223 */ /* 0x020fe20000000018 */
[-C--:B------:R-:W-:Y:S01]  /*07b0*/  FFMA R84, R91, R85.reuse, R16 ;  /* 0x000000555b547223 */ /* 0x080fe20000000010 */
[-C--:B------:R-:W-:Y:S01]  /*07c0*/  FFMA R73, R92, R85.reuse, R17 ;  /* 0x000000555c497223 */ /* 0x080fe20000000011 */
[----:B------:R-:W-:Y:S01]  /*07d0*/  FFMA R102, R93, R85, R18 ;  /* 0x000000555d667223 */ /* 0x000fe20000000012 */
[C---:B------:R-:W-:Y:S01]  /*07e0*/  FFMA R20, R96.reuse, R77, R25 ;  /* 0x0000004d60147223 */ /* 0x040fe20000000019 */
[C---:B------:R-:W-:Y:S01]  /*07f0*/  FFMA R23, R96.reuse, R78, R26 ;  /* 0x0000004e60177223 */ /* 0x040fe2000000001a */
[C---:B------:R-:W-:Y:S01]  /*0800*/  FFMA R22, R96.reuse, R79, R27 ;  /* 0x0000004f60167223 */ /* 0x040fe2000000001b */
[----:B------:R-:W-:Y:S01]  /*0810*/  FFMA R24, R96, R81, R29 ;  /* 0x0000005160187223 */ /* 0x000fe2000000001d */
[----:B------:R-:W2:Y:S01]  /*0820*/  LDS.128 R16, [R5+0xa0] ;  /* 0x0000a00005107984 */ /* 0x000ea20000000c00 */
[-C--:B------:R-:W-:Y:S01]  /*0830*/  FFMA R117, R88, R85.reuse, R117 ;  /* 0x0000005558757223 */ /* 0x080fe20000000075 */
[-C--:B------:R-:W-:Y:S01]  /*0840*/  FFMA R106, R89, R85.reuse, R106 ;  /* 0x00000055596a7223 */ /* 0x080fe2000000006a */
[-C--:B------:R-:W-:Y:S01]  /*0850*/  FFMA R119, R90, R85.reuse, R119 ;  /* 0x000000555a777223 */ /* 0x080fe20000000077 */
[----:B------:R-:W-:Y:S01]  /*0860*/  FFMA R109, R94, R85, R109 ;  /* 0x000000555e6d7223 */ /* 0x000fe2000000006d */
[----:B------:R-:W-:Y:S01]  /*0870*/  FFMA R123, R80, R96, R28 ;  /* 0x00000060507b7223 */ /* 0x000fe2000000001c */
[C---:B------:R-:W-:Y:S01]  /*0880*/  FFMA R85, R96.reuse, R82, R30 ;  /* 0x0000005260557223 */ /* 0x040fe2000000001e */
[----:B------:R-:W-:Y:S01]  /*0890*/  FFMA R108, R96, R83, R31 ;  /* 0x00000053606c7223 */ /* 0x000fe2000000001f */
[-C--:B------:R-:W-:Y:S01]  /*08a0*/  FFMA R96, R93, R97.reuse, R24 ;  /* 0x000000615d607223 */ /* 0x080fe20000000018 */
[-C--:B------:R-:W-:Y:S01]  /*08b0*/  FFMA R30, R88, R97.reuse, R21 ;  /* 0x00000061581e7223 */ /* 0x080fe20000000015 */
[-C--:B------:R-:W-:Y:S01]  /*08c0*/  FFMA R31, R89, R97.reuse, R20 ;  /* 0x00000061591f7223 */ /* 0x080fe20000000014 */
[-C--:B------:R-:W-:Y:S01]  /*08d0*/  FFMA R29, R90, R97.reuse, R23 ;  /* 0x000000615a1d7223 */ /* 0x080fe20000000017 */
[----:B------:R-:W-:Y:S01]  /*08e0*/  FFMA R121, R91, R97, R22 ;  /* 0x000000615b797223 */ /* 0x000fe20000000016 */
[----:B0-----:R-:W-:Y:S01]  /*08f0*/  FFMA R25, R76, R8, R32 ;  /* 0x000000084c197223 */ /* 0x001fe20000000020 */
[C---:B------:R-:W-:Y:S01]  /*0900*/  FFMA R27, R8.reuse, R78, R34 ;  /* 0x0000004e081b7223 */ /* 0x040fe20000000022 */
[----:B------:R-:W-:Y:S01]  /*0910*/  FFMA R24, R8, R79, R35 ;  /* 0x0000004f08187223 */ /* 0x000fe20000000023 */
[----:B------:R-:W0:Y:S01]  /*0920*/  LDS.128 R20, [R5+0xc0] ;  /* 0x0000c00005147984 */ /* 0x000e220000000c00 */
[-C--:B------:R-:W-:Y:S01]  /*0930*/  FFMA R123, R92, R97.reuse, R123 ;  /* 0x000000615c7b7223 */ /* 0x080fe2000000007b */
[-C--:B------:R-:W-:Y:S01]  /*0940*/  FFMA R85, R94, R97.reuse, R85 ;  /* 0x000000615e557223 */ /* 0x080fe20000000055 */
[----:B------:R-:W-:Y:S01]  /*0950*/  FFMA R108, R95, R97, R108 ;  /* 0x000000615f6c7223 */ /* 0x000fe2000000006c */
[----:B------:R-:W-:Y:S01]  /*0960*/  FFMA R124, R8, R77, R33 ;  /* 0x0000004d087c7223 */ /* 0x000fe20000000021 */
[----:B------:R-:W-:Y:S01]  /*0970*/  FFMA R33, R80, R8, R36 ;  /* 0x0000000850217223 */ /* 0x000fe20000000024 */
[C---:B------:R-:W-:Y:S01]  /*0980*/  FFMA R122, R8.reuse, R81, R37 ;  /* 0x00000051087a7223 */ /* 0x040fe20000000025 */
[C---:B------:R-:W-:Y:S01]  /*0990*/  FFMA R97, R8.reuse, R82, R38 ;  /* 0x0000005208617223 */ /* 0x040fe20000000026 */
[----:B------:R-:W-:Y:S01]  /*09a0*/  FFMA R8, R8, R83, R39 ;  /* 0x0000005308087223 */ /* 0x000fe20000000027 */
[-C--:B------:R-:W-:Y:S01]  /*09b0*/  FFMA R112, R88, R9.reuse, R25 ;  /* 0x0000000958707223 */ /* 0x080fe20000000019 */
[-C--:B------:R-:W-:Y:S01]  /*09c0*/  FFMA R28, R90, R9.reuse, R27 ;  /* 0x000000095a1c7223 */ /* 0x080fe2000000001b */
[----:B------:R-:W-:-:S02]  /*09d0*/  FFMA R125, R91, R9, R24 ;  /* 0x000000095b7d7223 */ /* 0x000fc40000000018 */
[----:B------:R-:W3:Y:S01]  /*09e0*/  LDS.128 R24, [R5+0xe0] ;  /* 0x0000e00005187984 */ /* 0x000ee20000000c00 */
[-C--:B------:R-:W-:Y:S01]  /*09f0*/  FFMA R124, R89, R9.reuse, R124 ;  /* 0x00000009597c7223 */ /* 0x080fe2000000007c */
[-C--:B------:R-:W-:Y:S01]  /*0a00*/  FFMA R110, R92, R9.reuse, R33 ;  /* 0x000000095c6e7223 */ /* 0x080fe20000000021 */
[-C--:B------:R-:W-:Y:S01]  /*0a10*/  FFMA R122, R93, R9.reuse, R122 ;  /* 0x000000095d7a7223 */ /* 0x080fe2000000007a */
[-C--:B------:R-:W-:Y:S01]  /*0a20*/  FFMA R97, R94, R9.reuse, R97 ;  /* 0x000000095e617223 */ /* 0x080fe20000000061 */
[----:B------:R-:W-:Y:S01]  /*0a30*/  FFMA R8, R95, R9, R8 ;  /* 0x000000095f087223 */ /* 0x000fe20000000008 */
[----:B-1----:R-:W-:Y:S01]  /*0a40*/  FFMA R9, R76, R12, R40 ;  /* 0x0000000c4c097223 */ /* 0x002fe20000000028 */
[C---:B------:R-:W-:Y:S01]  /*0a50*/  FFMA R32, R12.reuse, R77, R41 ;  /* 0x0000004d0c207223 */ /* 0x040fe20000000029 */
[C---:B------:R-:W-:Y:S01]  /*0a60*/  FFMA R33, R12.reuse, R78, R42 ;  /* 0x0000004e0c217223 */ /* 0x040fe2000000002a */
[C---:B------:R-:W-:Y:S01]  /*0a70*/  FFMA R34, R12.reuse, R79, R43 ;  /* 0x0000004f0c227223 */ /* 0x040fe2000000002b */
        /* <DEDUP_REMOVED lines=8> */
[----:B------:R-:W-:-:S02]  /*0b00*/  FFMA R9, R94, R13, R35 ;  /* 0x0000000d5e097223 */ /* 0x000fc40000000023 */
[----:B------:R-:W1:Y:S01]  /*0b10*/  LDS.128 R32, [R4+0x400] ;  /* 0x0004000004207984 */ /* 0x000e620000000c00 */
[----:B--2---:R-:W-:Y:S01]  /*0b20*/  FFMA R36, R16, R77, R49 ;  /* 0x0000004d10247223 */ /* 0x004fe20000000031 */
[-C--:B------:R-:W-:Y:S01]  /*0b30*/  FFMA R41, R92, R13.reuse, R41 ;  /* 0x0000000d5c297223 */ /* 0x080fe20000000029 */
[-C--:B------:R-:W-:Y:S01]  /*0b40*/  FFMA R120, R93, R13.reuse, R120 ;  /* 0x0000000d5d787223 */ /* 0x080fe20000000078 */
[----:B------:R-:W-:Y:S01]  /*0b50*/  FFMA R114, R95, R13, R114 ;  /* 0x0000000d5f727223 */ /* 0x000fe20000000072 */
[----:B------:R-:W-:Y:S01]  /*0b60*/  FFMA R13, R76, R16, R48 ;  /* 0x000000104c0d7223 */ /* 0x000fe20000000030 */
[C---:B------:R-:W-:Y:S01]  /*0b70*/  FFMA R37, R16.reuse, R78, R50 ;  /* 0x0000004e10257223 */ /* 0x040fe20000000032 */
[----:B------:R-:W-:Y:S01]  /*0b80*/  FFMA R38, R16, R79, R51 ;  /* 0x0000004f10267223 */ /* 0x000fe20000000033 */
[----:B------:R-:W-:Y:S01]  /*0b90*/  FFMA R43, R80, R16, R52 ;  /* 0x00000010502b7223 */ /* 0x000fe20000000034 */
[C---:B------:R-:W-:Y:S01]  /*0ba0*/  FFMA R42, R16.reuse, R81, R53 ;  /* 0x00000051102a7223 */ /* 0x040fe20000000035 */
[C---:B------:R-:W-:Y:S01]  /*0bb0*/  FFMA R39, R16.reuse, R82, R54 ;  /* 0x0000005210277223 */ /* 0x040fe20000000036 */
[----:B------:R-:W-:Y:S01]  /*0bc0*/  FFMA R40, R16, R83, R55 ;  /* 0x0000005310287223 */ /* 0x000fe20000000037 */
[----:B------:R-:W-:Y:S01]  /*0bd0*/  FFMA R16, R89, R17, R36 ;  /* 0x0000001159107223 */ /* 0x000fe20000000024 */
[----:B0-----:R-:W-:Y:S01]  /*0be0*/  FFMA R36, R20, R77, R57 ;  /* 0x0000004d14247223 */ /* 0x001fe20000000039 */
[----:B------:R-:W-:Y:S01]  /*0bf0*/  FFMA R50, R88, R17, R13 ;  /* 0x0000001158327223 */ /* 0x000fe2000000000d */
[----:B------:R-:W-:Y:S01]  /*0c00*/  FFMA R46, R20, R83, R63 ;  /* 0x00000053142e7223 */ /* 0x000fe2000000003f */
[-C--:B------:R-:W-:Y:S01]  /*0c10*/  FFMA R54, R90, R17.reuse, R37 ;  /* 0x000000115a367223 */ /* 0x080fe20000000025 */
[-C--:B------:R-:W-:Y:S01]  /*0c20*/  FFMA R53, R91, R17.reuse, R38 ;  /* 0x000000115b357223 */ /* 0x080fe20000000026 */
[-C--:B------:R-:W-:Y:S01]  /*0c30*/  FFMA R43, R92, R17.reuse, R43 ;  /* 0x000000115c2b7223 */ /* 0x080fe2000000002b */
        /* <DEDUP_REMOVED lines=8> */
[----:B---3--:R-:W-:Y:S01]  /*0cc0*/  FFMA R36, R24, R77, R65 ;  /* 0x0000004d18247223 */ /* 0x008fe20000000041 */
[----:B------:R-:W-:Y:S01]  /*0cd0*/  FFMA R47, R80, R20, R60 ;  /* 0x00000014502f7223 */ /* 0x000fe2000000003c */
[----:B------:R-:W-:Y:S01]  /*0ce0*/  FFMA R48, R20, R81, R61 ;  /* 0x0000005114307223 */ /* 0x000fe2000000003d */
[-C--:B------:R-:W-:Y:S01]  /*0cf0*/  FFMA R20, R88, R21.reuse, R17 ;  /* 0x0000001558147223 */ /* 0x080fe20000000011 */
[-C--:B------:R-:W-:Y:S01]  /*0d00*/  FFMA R61, R90, R21.reuse, R37 ;  /* 0x000000155a3d7223 */ /* 0x080fe20000000025 */
[-C--:B------:R-:W-:Y:S01]  /*0d10*/  FFMA R55, R91, R21.reuse, R38 ;  /* 0x000000155b377223 */ /* 0x080fe20000000026 */
[----:B------:R-:W-:Y:S01]  /*0d20*/  FFMA R17, R94, R21, R39 ;  /* 0x000000155e117223 */ /* 0x000fe20000000027 */
[----:B------:R-:W-:-:S02]  /*0d30*/  FFMA R89, R89, R25, R36 ;  /* 0x0000001959597223 */ /* 0x000fc40000000024 */
[----:B------:R-:W0:Y:S01]  /*0d40*/  LDS.128 R36, [R4+0x410] ;  /* 0x0004100004247984 */ /* 0x000e220000000c00 */
[----:B------:R-:W-:Y:S01]  /*0d50*/  FFMA R52, R24, R79, R67 ;  /* 0x0000004f18347223 */ /* 0x000fe20000000043 */
[----:B------:R-:W-:Y:S01]  /*0d60*/  FFMA R79, R80, R24, R68 ;  /* 0x00000018504f7223 */ /* 0x000fe20000000044 */
[C---:B-1----:R-:W-:Y:S01]  /*0d70*/  FFMA R49, R32.reuse, R10, R112 ;  /* 0x0000000a20317223 */ /* 0x042fe20000000070 */
[C---:B------:R-:W-:Y:S01]  /*0d80*/  FFMA R112, R33.reuse, R86, R106 ;  /* 0x0000005621707223 */ /* 0x040fe2000000006a */
[-C--:B------:R-:W-:Y:S01]  /*0d90*/  FFMA R51, R32, R98.reuse, R30 ;  /* 0x0000006220337223 */ /* 0x080fe2000000001e */
[-C--:B------:R-:W-:Y:S01]  /*0da0*/  FFMA R106, R33, R98.reuse, R31 ;  /* 0x00000062216a7223 */ /* 0x080fe2000000001f */
[C---:B------:R-:W-:Y:S01]  /*0db0*/  FFMA R68, R34.reuse, R98, R29 ;  /* 0x0000006222447223 */ /* 0x040fe2000000001d */
[----:B------:R-:W-:Y:S02]  /*0dc0*/  FFMA R60, R34, R10, R28 ;  /* 0x0000000a223c7223 */ /* 0x000fe4000000001c */
[----:B------:R-:W1:Y:S01]  /*0dd0*/  LDS.128 R28, [R4+0x600] ;  /* 0x00060000041c7984 */ /* 0x000e620000000c00 */
[-C--:B------:R-:W-:Y:S01]  /*0de0*/  FFMA R47, R92, R21.reuse, R47 ;  /* 0x000000155c2f7223 */ /* 0x080fe2000000002f */
[-C--:B------:R-:W-:Y:S01]  /*0df0*/  FFMA R48, R93, R21.reuse, R48 ;  /* 0x000000155d307223 */ /* 0x080fe20000000030 */
[----:B------:R-:W-:Y:S01]  /*0e00*/  FFMA R46, R95, R21, R46 ;  /* 0x000000155f2e7223 */ /* 0x000fe2000000002e */
[----:B------:R-:W-:Y:S01]  /*0e10*/  FFMA R21, R76, R24, R64 ;  /* 0x000000184c157223 */ /* 0x000fe20000000040 */
[C---:B------:R-:W-:Y:S01]  /*0e20*/  FFMA R65, R24.reuse, R78, R66 ;  /* 0x0000004e18417223 */ /* 0x040fe20000000042 */
[C---:B------:R-:W-:Y:S01]  /*0e30*/  FFMA R118, R24.reuse, R81, R69 ;  /* 0x0000005118767223 */ /* 0x040fe20000000045 */
[C---:B------:R-:W-:Y:S01]  /*0e40*/  FFMA R67, R24.reuse, R82, R70 ;  /* 0x0000005218437223 */ /* 0x040fe20000000046 */
[----:B------:R-:W-:Y:S01]  /*0e50*/  FFMA R24, R24, R83, R71 ;  /* 0x0000005318187223 */ /* 0x000fe20000000047 */
[-C--:B------:R-:W-:Y:S01]  /*0e60*/  FFMA R69, R88, R25.reuse, R21 ;  /* 0x0000001958457223 */ /* 0x080fe20000000015 */
[-C--:B------:R-:W-:Y:S01]  /*0e70*/  FFMA R65, R90, R25.reuse, R65 ;  /* 0x000000195a417223 */ /* 0x080fe20000000041 */
[-C--:B------:R-:W-:Y:S01]  /*0e80*/  FFMA R91, R91, R25.reuse, R52 ;  /* 0x000000195b5b7223 */ /* 0x080fe20000000034 */
[-C--:B------:R-:W-:Y:S01]  /*0e90*/  FFMA R79, R92, R25.reuse, R79 ;  /* 0x000000195c4f7223 */ /* 0x080fe2000000004f */
[-C--:B------:R-:W-:Y:S01]  /*0ea0*/  FFMA R118, R93, R25.reuse, R118 ;  /* 0x000000195d767223 */ /* 0x080fe20000000076 */
[-C--:B------:R-:W-:Y:S01]  /*0eb0*/  FFMA R67, R94, R25.reuse, R67 ;  /* 0x000000195e437223 */ /* 0x080fe20000000043 */
[----:B------:R-:W-:Y:S01]  /*0ec0*/  FFMA R59, R95, R25, R24 ;  /* 0x000000195f3b7223 */ /* 0x000fe20000000018 */
[C---:B------:R-:W-:Y:S01]  /*0ed0*/  FFMA R111, R32.reuse, R74, R111 ;  /* 0x0000004a206f7223 */ /* 0x040fe2000000006f */
[C---:B------:R-:W-:Y:S01]  /*0ee0*/  FFMA R57, R32.reuse, R86, R117 ;  /* 0x0000005620397223 */ /* 0x040fe20000000075 */
[C---:B------:R-:W-:Y:S01]  /*0ef0*/  FFMA R25, R32.reuse, R14, R116 ;  /* 0x0000000e20197223 */ /* 0x040fe20000000074 */
[C---:B------:R-:W-:Y:S01]  /*0f00*/  FFMA R21, R32.reuse, R18, R50 ;  /* 0x0000001220157223 */ /* 0x040fe20000000032 */
[C---:B------:R-:W-:Y:S01]  /*0f10*/  FFMA R94, R32.reuse, R22, R20 ;  /* 0x00000016205e7223 */ /* 0x040fe20000000014 */
[----:B------:R-:W-:Y:S01]  /*0f20*/  FFMA R82, R32, R26, R69 ;  /* 0x0000001a20527223 */ /* 0x000fe20000000045 */
[----:B------:R-:W-:Y:S01]  /*0f30*/  FFMA R80, R33, R10, R124 ;  /* 0x0000000a21507223 */ /* 0x000fe2000000007c */
[----:B------:R-:W-:Y:S01]  /*0f40*/  FFMA R32, R35, R14, R45 ;  /* 0x0000000e23207223 */ /* 0x000fe2000000002d */
[----:B------:R-:W-:Y:S01]  /*0f50*/  FFMA R70, R74, R34, R115 ;  /* 0x000000224a467223 */ /* 0x000fe20000000073 */
[C---:B------:R-:W-:Y:S01]  /*0f60*/  FFMA R71, R34.reuse, R86, R119 ;  /* 0x0000005622477223 */ /* 0x040fe20000000077 */
[C---:B------:R-:W-:Y:S01]  /*0f70*/  FFMA R56, R34.reuse, R14, R12 ;  /* 0x0000000e22387223 */ /* 0x040fe2000000000c */
[C---:B------:R-:W-:Y:S01]  /*0f80*/  FFMA R54, R34.reuse, R18, R54 ;  /* 0x0000001222367223 */ /* 0x040fe20000000036 */
[C---:B------:R-:W-:Y:S01]  /*0f90*/  FFMA R52, R34.reuse, R22, R61 ;  /* 0x0000001622347223 */ /* 0x040fe2000000003d */
[----:B0-----:R-:W-:Y:S01]  /*0fa0*/  FFMA R124, R37, R98, R96 ;  /* 0x00000062257c7223 */ /* 0x001fe20000000060 */
[----:B------:R-:W-:Y:S01]  /*0fb0*/  FFMA R50, R34, R26, R65 ;  /* 0x0000001a22327223 */ /* 0x000fe20000000041 */
[----:B------:R-:W-:Y:S01]  /*0fc0*/  FFMA R90, R35, R18, R53 ;  /* 0x00000012235a7223 */ /* 0x000fe20000000035 */
[----:B------:R-:W-:Y:S01]  /*0fd0*/  FFMA R45, R36, R74, R103 ;  /* 0x0000004a242d7223 */ /* 0x000fe20000000067 */
[----:B------:R-:W-:Y:S01]  /*0fe0*/  FFMA R58, R74, R39, R72 ;  /* 0x000000274a3a7223 */ /* 0x000fe20000000048 */
[----:B------:R-:W-:Y:S01]  /*0ff0*/  FFMA R96, R39, R10, R8 ;  /* 0x0000000a27607223 */ /* 0x000fe20000000008 */
[C---:B------:R-:W-:Y:S01]  /*1000*/  FFMA R78, R33.reuse, R14, R44 ;  /* 0x0000000e214e7223 */ /* 0x040fe2000000002c */
[----:B------:R-:W-:Y:S01]  /*1010*/  FFMA R76, R33, R18, R16 ;  /* 0x00000012214c7223 */ /* 0x000fe20000000010 */
[----:B------:R-:W-:Y:S01]  /*1020*/  FFMA R34, R35, R98, R121 ;  /* 0x0000006223227223 */ /* 0x000fe20000000079 */
[C---:B------:R-:W-:Y:S01]  /*1030*/  FFMA R53, R36.reuse, R14, R41 ;  /* 0x0000000e24357223 */ /* 0x040fe20000000029 */
[-C--:B------:R-:W-:Y:S01]  /*1040*/  FFMA R103, R36, R18.reuse, R43 ;  /* 0x0000001224677223 */ /* 0x080fe2000000002b */
[-C--:B------:R-:W-:Y:S01]  /*1050*/  FFMA R72, R37, R18.reuse, R42 ;  /* 0x0000001225487223 */ /* 0x080fe2000000002a */
[----:B------:R-:W-:Y:S01]  /*1060*/  FFMA R8, R39, R18, R40 ;  /* 0x0000001227087223 */ /* 0x000fe20000000028 */
[C---:B------:R-:W-:Y:S01]  /*1070*/  FFMA R116, R74.reuse, R33, R113 ;  /* 0x000000214a747223 */ /* 0x040fe20000000071 */
[C---:B------:R-:W-:Y:S01]  /*1080*/  FFMA R66, R33.reuse, R22, R63 ;  /* 0x0000001621427223 */ /* 0x040fe2000000003f */
[----:B------:R-:W-:Y:S01]  /*1090*/  FFMA R62, R33, R26, R89 ;  /* 0x0000001a213e7223 */ /* 0x000fe20000000059 */
[C---:B------:R-:W-:Y:S01]  /*10a0*/  FFMA R44, R74.reuse, R35, R101 ;  /* 0x000000234a2c7223 */ /* 0x040fe20000000065 */
[C---:B------:R-:W-:Y:S01]  /*10b0*/  FFMA R92, R35.reuse, R86, R84 ;  /* 0x00000056235c7223 */ /* 0x040fe20000000054 */
[C---:B------:R-:W-:Y:S01]  /*10c0*/  FFMA R88, R35.reuse, R10, R125 ;  /* 0x0000000a23587223 */ /* 0x040fe2000000007d */
[C---:B------:R-:W-:Y:S01]  /*10d0*/  FFMA R16, R35.reuse, R22, R55 ;  /* 0x0000001623107223 */ /* 0x040fe20000000037 */
[----:B------:R-:W-:Y:S01]  /*10e0*/  FFMA R20, R35, R26, R91 ;  /* 0x0000001a23147223 */ /* 0x000fe2000000005b */
[----:B------:R-:W0:Y:S01]  /*10f0*/  LDS.128 R40, [R4+0x610] ;  /* 0x0006100004287984 */ /* 0x000e220000000c00 */
[----:B------:R-:W-:Y:S01]  /*1100*/  FFMA R64, R74, R37, R105 ;  /* 0x000000254a407223 */ /* 0x000fe20000000069 */
[C---:B------:R-:W-:Y:S01]  /*1110*/  FFMA R125, R36.reuse, R86, R73 ;  /* 0x00000056247d7223 */ /* 0x040fe20000000049 */
[-C--:B------:R-:W-:Y:S01]  /*1120*/  FFMA R121, R36, R98.reuse, R123 ;  /* 0x0000006224797223 */ /* 0x080fe2000000007b */
[CC--:B------:R-:W-:Y:S01]  /*1130*/  FFMA R117, R38.reuse, R98.reuse, R85 ;  /* 0x0000006226757223 */ /* 0x0c0fe20000000055 */
[----:B------:R-:W-:Y:S01]  /*1140*/  FFMA R12, R39, R98, R108 ;  /* 0x00000062270c7223 */ /* 0x000fe2000000006c */
[----:B------:R-:W-:Y:S01]  /*1150*/  FFMA R105, R38, R14, R9 ;  /* 0x0000000e26697223 */ /* 0x000fe20000000009 */
[----:B------:R-:W-:Y:S01]  /*1160*/  FFMA R61, R74, R38, R107 ;  /* 0x000000264a3d7223 */ /* 0x000fe2000000006b */
[-C--:B------:R-:W-:Y:S01]  /*1170*/  FFMA R102, R37, R86.reuse, R102 ;  /* 0x0000005625667223 */ /* 0x080fe20000000066 */
[CC--:B------:R-:W-:Y:S01]  /*1180*/  FFMA R69, R38.reuse, R86.reuse, R109 ;  /* 0x0000005626457223 */ /* 0x0c0fe2000000006d */
[----:B------:R-:W-:Y:S01]  /*1190*/  FFMA R104, R39, R86, R104 ;  /* 0x0000005627687223 */ /* 0x000fe20000000068 */
[C---:B------:R-:W-:Y:S01]  /*11a0*/  FFMA R55, R38.reuse, R10, R97 ;  /* 0x0000000a26377223 */ /* 0x040fe20000000061 */
[C---:B------:R-:W-:Y:S01]  /*11b0*/  FFMA R95, R38.reuse, R18, R13 ;  /* 0x00000012265f7223 */ /* 0x040fe2000000000d */
[----:B------:R-:W-:Y:S01]  /*11c0*/  FFMA R77, R38, R22, R17 ;  /* 0x00000016264d7223 */ /* 0x000fe20000000011 */
[-C--:B------:R-:W-:Y:S01]  /*11d0*/  FFMA R79, R36, R26.reuse, R79 ;  /* 0x0000001a244f7223 */ /* 0x080fe2000000004f */
[-C--:B------:R-:W-:Y:S01]  /*11e0*/  FFMA R118, R37, R26.reuse, R118 ;  /* 0x0000001a25767223 */ /* 0x080fe20000000076 */
[-C--:B------:R-:W-:Y:S01]  /*11f0*/  FFMA R67, R38, R26.reuse, R67 ;  /* 0x0000001a26437223 */ /* 0x080fe20000000043 */
[----:B------:R-:W-:Y:S01]  /*1200*/  FFMA R108, R39, R26, R59 ;  /* 0x0000001a276c7223 */ /* 0x000fe2000000003b */
[C---:B-1----:R-:W-:Y:S01]  /*1210*/  FFMA R73, R28.reuse, R75, R111 ;  /* 0x0000004b1c497223 */ /* 0x042fe2000000006f */
[C---:B------:R-:W-:Y:S01]  /*1220*/  FFMA R123, R28.reuse, R87, R57 ;  /* 0x000000571c7b7223 */ /* 0x040fe20000000039 */
[C---:B------:R-:W-:Y:S01]  /*1230*/  FFMA R85, R28.reuse, R15, R25 ;  /* 0x0000000f1c557223 */ /* 0x040fe20000000019 */
[----:B------:R-:W-:Y:S01]  /*1240*/  FFMA R9, R28, R19, R21 ;  /* 0x000000131c097223 */ /* 0x000fe20000000015 */
[CC--:B------:R-:W-:Y:S01]  /*1250*/  FFMA R113, R36.reuse, R10.reuse, R110 ;  /* 0x0000000a24717223 */ /* 0x0c0fe2000000006e */
[C---:B------:R-:W-:Y:S01]  /*1260*/  FFMA R122, R37.reuse, R10, R122 ;  /* 0x0000000a257a7223 */ /* 0x040fe2000000007a */
[-C--:B------:R-:W-:Y:S01]  /*1270*/  FFMA R120, R37, R14.reuse, R120 ;  /* 0x0000000e25787223 */ /* 0x080fe20000000078 */
[----:B------:R-:W-:Y:S01]  /*1280*/  FFMA R114, R39, R14, R114 ;  /* 0x0000000e27727223 */ /* 0x000fe20000000072 */
[-C--:B------:R-:W-:Y:S01]  /*1290*/  FFMA R81, R36, R22.reuse, R47 ;  /* 0x0000001624517223 */ /* 0x080fe2000000002f */
[-C--:B------:R-:W-:Y:S01]  /*12a0*/  FFMA R18, R37, R22.reuse, R48 ;  /* 0x0000001625127223 */ /* 0x080fe20000000030 */
[----:B------:R-:W-:Y:S01]  /*12b0*/  FFMA R24, R39, R22, R46 ;  /* 0x0000001627187223 */ /* 0x000fe2000000002e */
[C---:B------:R-:W-:Y:S01]  /*12c0*/  FFMA R119, R28.reuse, R99, R51 ;  /* 0x000000631c777223 */ /* 0x040fe20000000033 */
[C---:B------:R-:W-:Y:S01]  /*12d0*/  FFMA R107, R28.reuse, R11, R49 ;  /* 0x0000000b1c6b7223 */ /* 0x040fe20000000031 */
[C---:B------:R-:W-:Y:S01]  /*12e0*/  FFMA R25, R28.reuse, R23, R94 ;  /* 0x000000171c197223 */ /* 0x040fe2000000005e */
[----:B------:R-:W-:Y:S01]  /*12f0*/  FFMA R17, R28, R27, R82 ;  /* 0x0000001b1c117223 */ /* 0x000fe20000000052 */
[----:B------:R-:W-:Y:S01]  /*1300*/  FFMA R98, R75, R29, R116 ;  /* 0x0000001d4b627223 */ /* 0x000fe20000000074 */
[C---:B------:R-:W-:Y:S01]  /*1310*/  FFMA R21, R29.reuse, R87, R112 ;  /* 0x000000571d157223 */ /* 0x040fe20000000070 */
[C---:B------:R-:W-:Y:S01]  /*1320*/  FFMA R89, R29.reuse, R99, R106 ;  /* 0x000000631d597223 */ /* 0x040fe2000000006a */
[C---:B------:R-:W-:Y:S01]  /*1330*/  FFMA R111, R29.reuse, R11, R80 ;  /* 0x0000000b1d6f7223 */ /* 0x040fe20000000050 */
[C---:B------:R-:W-:Y:S01]  /*1340*/  FFMA R97, R29.reuse, R15, R78 ;  /* 0x0000000f1d617223 */ /* 0x040fe2000000004e */
[C---:B------:R-:W-:Y:S01]  /*1350*/  FFMA R91, R29.reuse, R19, R76 ;  /* 0x000000131d5b7223 */ /* 0x040fe2000000004c */
[C---:B------:R-:W-:Y:S01]  /*1360*/  FFMA R59, R29.reuse, R23, R66 ;  /* 0x000000171d3b7223 */ /* 0x040fe20000000042 */
[----:B------:R-:W-:Y:S01]  /*1370*/  FFMA R57, R29, R27, R62 ;  /* 0x0000001b1d397223 */ /* 0x000fe2000000003e */
[C---:B------:R-:W-:Y:S01]  /*1380*/  FFMA R63, R75.reuse, R30, R70 ;  /* 0x0000001e4b3f7223 */ /* 0x040fe20000000046 */
[C---:B------:R-:W-:Y:S01]  /*1390*/  FFMA R71, R30.reuse, R87, R71 ;  /* 0x000000571e477223 */ /* 0x040fe20000000047 */
[C---:B------:R-:W-:Y:S01]  /*13a0*/  FFMA R115, R30.reuse, R99, R68 ;  /* 0x000000631e737223 */ /* 0x040fe20000000044 */
[C---:B------:R-:W-:Y:S01]  /*13b0*/  FFMA R109, R30.reuse, R11, R60 ;  /* 0x0000000b1e6d7223 */ /* 0x040fe2000000003c */
        /* <DEDUP_REMOVED lines=12> */
[----:B------:R-:W-:Y:S04]  /*1480*/  LDS.128 R36, [R5+0x10] ;  /* 0x0000100005247984 */ /* 0x000fe80000000c00 */
[----:B------:R-:W1:Y:S04]  /*1490*/  LDS.128 R48, [R4+0x800] ;  /* 0x0008000004307984 */ /* 0x000e680000000c00 */
[----:B------:R-:W2:Y:S04]  /*14a0*/  LDS.128 R32, [R4+0x810] ;  /* 0x0008100004207984 */ /* 0x000ea80000000c00 */
[----:B------:R-:W3:Y:S01]  /*14b0*/  LDS.128 R28, [R5+0x30] ;  /* 0x00003000051c7984 */ /* 0x000ee20000000c00 */
[C---:B0-----:R-:W-:Y:S01]  /*14c0*/  FFMA R66, R40.reuse, R75, R45 ;  /* 0x0000004b28427223 */ /* 0x041fe2000000002d */
[----:B------:R-:W-:Y:S01]  /*14d0*/  FFMA R61, R75, R42, R61 ;  /* 0x0000002a4b3d7223 */ /* 0x000fe2000000003d */
[-C--:B------:R-:W-:Y:S01]  /*14e0*/  FFMA R125, R40, R87.reuse, R125 ;  /* 0x00000057287d7223 */ /* 0x080fe2000000007d */
[-C--:B------:R-:W-:Y:S01]  /*14f0*/  FFMA R22, R41, R87.reuse, R102 ;  /* 0x0000005729167223 */ /* 0x080fe20000000066 */
[-C--:B------:R-:W-:Y:S01]  /*1500*/  FFMA R69, R42, R87.reuse, R69 ;  /* 0x000000572a457223 */ /* 0x080fe20000000045 */
[----:B------:R-:W-:Y:S01]  /*1510*/  FFMA R14, R43, R87, R104 ;  /* 0x000000572b0e7223 */ /* 0x000fe20000000068 */
[----:B------:R-:W0:Y:S01]  /*1520*/  LDS.128 R44, [R5+0x50] ;  /* 0x00005000052c7984 */ /* 0x000e220000000c00 */
[-C--:B------:R-:W-:Y:S01]  /*1530*/  FFMA R113, R40, R11.reuse, R113 ;  /* 0x0000000b28717223 */ /* 0x080fe20000000071 */
[-C--:B------:R-:W-:Y:S01]  /*1540*/  FFMA R122, R41, R11.reuse, R122 ;  /* 0x0000000b297a7223 */ /* 0x080fe2000000007a */
[-C--:B------:R-:W-:Y:S01]  /*1550*/  FFMA R87, R42, R11.reuse, R55 ;  /* 0x0000000b2a577223 */ /* 0x080fe20000000037 */
[----:B------:R-:W-:Y:S01]  /*1560*/  FFMA R96, R43, R11, R96 ;  /* 0x0000000b2b607223 */ /* 0x000fe20000000060 */
[C---:B------:R-:W-:Y:S01]  /*1570*/  FFMA R64, R75.reuse, R41, R64 ;  /* 0x000000294b407223 */ /* 0x040fe20000000040 */
[----:B------:R-:W-:Y:S01]  /*1580*/  FFMA R58, R75, R43, R58 ;  /* 0x0000002b4b3a7223 */ /* 0x000fe2000000003a */
[C---:B------:R-:W-:Y:S01]  /*1590*/  FFMA R11, R40.reuse, R15, R53 ;  /* 0x0000000f280b7223 */ /* 0x040fe20000000035 */
[-C--:B------:R-:W-:Y:S01]  /*15a0*/  FFMA R103, R40, R19.reuse, R103 ;  /* 0x0000001328677223 */ /* 0x080fe20000000067 */
[----:B------:R-:W4:Y:S01]  /*15b0*/  LDS.128 R52, [R5+0x70] ;  /* 0x0000700005347984 */ /* 0x000f220000000c00 */
[-C--:B------:R-:W-:Y:S01]  /*15c0*/  FFMA R72, R41, R19.reuse, R72 ;  /* 0x0000001329487223 */ /* 0x080fe20000000048 */
[-C--:B------:R-:W-:Y:S01]  /*15d0*/  FFMA R95, R42, R19.reuse, R95 ;  /* 0x000000132a5f7223 */ /* 0x080fe2000000005f */
[----:B------:R-:W-:Y:S01]  /*15e0*/  FFMA R8, R43, R19, R8 ;  /* 0x000000132b087223 */ /* 0x000fe20000000008 */
[C---:B------:R-:W-:Y:S01]  /*15f0*/  FFMA R75, R40.reuse, R23, R81 ;  /* 0x00000017284b7223 */ /* 0x040fe20000000051 */
[-C--:B------:R-:W-:Y:S01]  /*1600*/  FFMA R121, R40, R99.reuse, R121 ;  /* 0x0000006328797223 */ /* 0x080fe20000000079 */
[-C--:B------:R-:W-:Y:S01]  /*1610*/  FFMA R124, R41, R99.reuse, R124 ;  /* 0x00000063297c7223 */ /* 0x080fe2000000007c */
[CC--:B------:R-:W-:Y:S01]  /*1620*/  FFMA R117, R42.reuse, R99.reuse, R117 ;  /* 0x000000632a757223 */ /* 0x0c0fe20000000075 */
[----:B------:R-:W-:Y:S01]  /*1630*/  FFMA R10, R43, R99, R12 ;  /* 0x000000632b0a7223 */ /* 0x000fe2000000000c */
[-C--:B------:R-:W-:Y:S01]  /*1640*/  FFMA R18, R41, R23.reuse, R18 ;  /* 0x0000001729127223 */ /* 0x080fe20000000012 */
[-C--:B------:R-:W-:Y:S01]  /*1650*/  FFMA R19, R42, R23.reuse, R77 ;  /* 0x000000172a137223 */ /* 0x080fe2000000004d */
[----:B------:R-:W-:Y:S01]  /*1660*/  FFMA R24, R43, R23, R24 ;  /* 0x000000172b187223 */ /* 0x000fe20000000018 */
[----:B------:R-:W5:Y:S01]  /*1670*/  LDS.128 R80, [R5+0x90] ;  /* 0x0000900005507984 */ /* 0x000f620000000c00 */
[C---:B-1----:R-:W-:Y:S01]  /*1680*/  FFMA R12, R36.reuse, R50, R63 ;  /* 0x00000032240c7223 */ /* 0x042fe2000000003f */
[----:B--2---:R-:W-:-:S02]  /*1690*/  FFMA R20, R36, R34, R61 ;  /* 0x0000002224147223 */ /* 0x004fc4000000003d */
[----:B------:R-:W1:Y:S01]  /*16a0*/  LDS.128 R60, [R5+0xd0] ;  /* 0x0000d000053c7984 */ /* 0x000e620000000c00 */
[C---:B---3--:R-:W-:Y:S01]  /*16b0*/  FFMA R99, R28.reuse, R50, R71 ;  /* 0x000000321c637223 */ /* 0x048fe20000000047 */
[C---:B------:R-:W-:Y:S02]  /*16c0*/  FFMA R23, R28.reuse, R34, R69 ;  /* 0x000000221c177223 */ /* 0x040fe40000000045 */
[----:B------:R-:W2:Y:S01]  /*16d0*/  LDS.128 R68, [R5+0xf0] ;  /* 0x0000f00005447984 */ /* 0x000ea20000000c00 */
[----:B------:R-:W-:Y:S01]  /*16e0*/  FFMA R112, R28, R49, R21 ;  /* 0x000000311c707223 */ /* 0x000fe20000000015 */
[-C--:B------:R-:W-:Y:S01]  /*16f0*/  FFMA R106, R48, R28.reuse, R123 ;  /* 0x0000001c306a7223 */ /* 0x080fe2000000007b */
[----:B------:R-:W-:Y:S01]  /*1700*/  FFMA R92, R28, R51, R92 ;  /* 0x000000331c5c7223 */ /* 0x000fe2000000005c */
[----:B------:R-:W-:Y:S01]  /*1710*/  FFMA R21, R32, R28, R125 ;  /* 0x0000001c20157223 */ /* 0x000fe2000000007d */
[----:B------:R-:W-:Y:S01]  /*1720*/  FFMA R22, R28, R33, R22 ;  /* 0x000000211c167223 */ /* 0x000fe20000000016 */
        /* <DEDUP_REMOVED lines=8> */
[-C--:B------:R-:W-:Y:S01]  /*17b0*/  FFMA R58, R36, R35.reuse, R58 ;  /* 0x00000023243a7223 */ /* 0x080fe2000000003a */
[----:B------:R-:W-:Y:S01]  /*17c0*/  FFMA R28, R28, R35, R14 ;  /* 0x000000231c1c7223 */ /* 0x000fe2000000000e */
[----:B0-----:R-:W-:Y:S01]  /*17d0*/  FFMA R102, R44, R49, R89 ;  /* 0x000000312c667223 */ /* 0x001fe20000000059 */
        /* <DEDUP_REMOVED lines=8> */
[----:B------:R0:W3:Y:S01]  /*1860*/  LDS.128 R76, [R5+0xb0] ;  /* 0x0000b000054c7984 */ /* 0x0000e20000000c00 */
[----:B----4-:R-:W-:Y:S01]  /*1870*/  FFMA R116, R48, R52, R107 ;  /* 0x0000003430747223 */ /* 0x010fe2000000006b */
[C---:B------:R-:W-:Y:S01]  /*1880*/  FFMA R104, R52.reuse, R49, R111 ;  /* 0x0000003134687223 */ /* 0x040fe2000000006f */
[C---:B------:R-:W-:Y:S01]  /*1890*/  FFMA R94, R52.reuse, R50, R109 ;  /* 0x00000032345e7223 */ /* 0x040fe2000000006d */
[----:B------:R-:W-:Y:S01]  /*18a0*/  FFMA R88, R52, R51, R88 ;  /* 0x0000003334587223 */ /* 0x000fe20000000058 */
[----:B------:R-:W-:Y:S01]  /*18b0*/  FFMA R10, R32, R52, R113 ;  /* 0x00000034200a7223 */ /* 0x000fe20000000071 */
[C---:B------:R-:W-:Y:S01]  /*18c0*/  FFMA R122, R52.reuse, R33, R122 ;  /* 0x00000021347a7223 */ /* 0x040fe2000000007a */
[C---:B------:R-:W-:Y:S01]  /*18d0*/  FFMA R87, R52.reuse, R34, R87 ;  /* 0x0000002234577223 */ /* 0x040fe20000000057 */
[----:B------:R-:W-:Y:S01]  /*18e0*/  FFMA R44, R52, R35, R96 ;  /* 0x00000023342c7223 */ /* 0x000fe20000000060 */
[----:B-----5:R-:W-:Y:S01]  /*18f0*/  FFMA R123, R48, R80, R85 ;  /* 0x00000050307b7223 */ /* 0x020fe20000000055 */
[C---:B------:R-:W-:Y:S01]  /*1900*/  FFMA R52, R80.reuse, R51, R74 ;  /* 0x0000003350347223 */ /* 0x040fe2000000004a */
[C---:B------:R-:W-:Y:S01]  /*1910*/  FFMA R97, R80.reuse, R49, R97 ;  /* 0x0000003150617223 */ /* 0x040fe20000000061 */
[----:B------:R-:W-:Y:S01]  /*1920*/  FFMA R96, R80, R50, R101 ;  /* 0x0000003250607223 */ /* 0x000fe20000000065 */
[----:B------:R-:W-:Y:S01]  /*1930*/  FFMA R11, R32, R80, R11 ;  /* 0x00000050200b7223 */ /* 0x000fe2000000000b */
[C---:B------:R-:W-:Y:S01]  /*1940*/  FFMA R120, R80.reuse, R33, R120 ;  /* 0x0000002150787223 */ /* 0x040fe20000000078 */
[CC--:B------:R-:W-:Y:S01]  /*1950*/  FFMA R85, R80.reuse, R34.reuse, R105 ;  /* 0x0000002250557223 */ /* 0x0c0fe20000000069 */
[----:B------:R-:W-:Y:S01]  /*1960*/  FFMA R74, R80, R35, R114 ;  /* 0x00000023504a7223 */ /* 0x000fe20000000072 */
[-C--:B------:R-:W-:Y:S01]  /*1970*/  FFMA R118, R41, R27.reuse, R118 ;  /* 0x0000001b29767223 */ /* 0x080fe20000000076 */
[-C--:B------:R-:W-:Y:S01]  /*1980*/  FFMA R67, R42, R27.reuse, R67 ;  /* 0x0000001b2a437223 */ /* 0x080fe20000000043 */
[----:B------:R-:W-:Y:S01]  /*1990*/  FFMA R108, R43, R27, R108 ;  /* 0x0000001b2b6c7223 */ /* 0x000fe2000000006c */
[C---:B-1----:R-:W-:Y:S01]  /*19a0*/  FFMA R114, R60.reuse, R51, R16 ;  /* 0x000000333c727223 */ /* 0x042fe20000000010 */
[C---:B------:R-:W-:Y:S01]  /*19b0*/  FFMA R80, R60.reuse, R33, R18 ;  /* 0x000000213c507223 */ /* 0x040fe20000000012 */
[----:B0-----:R-:W-:Y:S01]  /*19c0*/  FFMA R5, R60, R34, R19 ;  /* 0x000000223c057223 */ /* 0x001fe20000000013 */
[C---:B--2---:R-:W-:Y:S01]  /*19d0*/  FFMA R119, R48.reuse, R68, R17 ;  /* 0x0000004430777223 */ /* 0x044fe20000000011 */
[----:B------:R-:W0:Y:S04]  /*19e0*/  LDS.128 R40, [R4+0xa00] ;  /* 0x000a000004287984 */ /* 0x000e280000000c00 */
[----:B------:R-:W1:Y:S01]  /*19f0*/  LDS.128 R16, [R4+0xa10] ;  /* 0x000a100004107984 */ /* 0x000e620000000c00 */
[----:B------:R-:W-:Y:S01]  /*1a00*/  FFMA R117, R48, R60, R25 ;  /* 0x0000003c30757223 */ /* 0x000fe20000000019 */
[CC--:B------:R-:W-:Y:S01]  /*1a10*/  FFMA R59, R60.reuse, R49.reuse, R59 ;  /* 0x000000313c3b7223 */ /* 0x0c0fe2000000003b */
[-C--:B------:R-:W-:Y:S01]  /*1a20*/  FFMA R65, R60, R50.reuse, R65 ;  /* 0x000000323c417223 */ /* 0x080fe20000000041 */
[C---:B------:R-:W-:Y:S01]  /*1a30*/  FFMA R57, R68.reuse, R49, R57 ;  /* 0x0000003144397223 */ /* 0x040fe20000000039 */
[----:B------:R-:W-:Y:S01]  /*1a40*/  FFMA R13, R68, R50, R13 ;  /* 0x00000032440d7223 */ /* 0x000fe2000000000d */
[----:B------:R-:W-:Y:S01]  /*1a50*/  FFMA R25, R32, R60, R75 ;  /* 0x0000003c20197223 */ /* 0x000fe2000000004b */
[----:B------:R-:W-:Y:S01]  /*1a60*/  FFMA R24, R60, R35, R24 ;  /* 0x000000233c187223 */ /* 0x000fe20000000018 */
[C---:B------:R-:W-:Y:S01]  /*1a70*/  FFMA R60, R68.reuse, R51, R26 ;  /* 0x00000033443c7223 */ /* 0x040fe2000000001a */
[----:B------:R-:W-:Y:S01]  /*1a80*/  FFMA R118, R68, R33, R118 ;  /* 0x0000002144767223 */ /* 0x000fe20000000076 */
[----:B---3--:R-:W-:Y:S01]  /*1a90*/  FFMA R107, R76, R49, R91 ;  /* 0x000000314c6b7223 */ /* 0x008fe2000000005b */
[-C--:B------:R-:W-:Y:S01]  /*1aa0*/  FFMA R121, R48, R76.reuse, R9 ;  /* 0x0000004c30797223 */ /* 0x080fe20000000009 */
[----:B------:R-:W-:Y:S01]  /*1ab0*/  FFMA R90, R76, R51, R90 ;  /* 0x000000334c5a7223 */ /* 0x000fe2000000005a */
[----:B------:R-:W-:Y:S01]  /*1ac0*/  FFMA R9, R32, R76, R103 ;  /* 0x0000004c20097223 */ /* 0x000fe20000000067 */
[C---:B------:R-:W-:Y:S01]  /*1ad0*/  FFMA R27, R76.reuse, R34, R95 ;  /* 0x000000224c1b7223 */ /* 0x040fe2000000005f */
[C---:B------:R-:W-:Y:S01]  /*1ae0*/  FFMA R8, R76.reuse, R35, R8 ;  /* 0x000000234c087223 */ /* 0x040fe20000000008 */
[C---:B------:R-:W-:Y:S01]  /*1af0*/  FFMA R91, R76.reuse, R50, R93 ;  /* 0x000000324c5b7223 */ /* 0x040fe2000000005d */
[----:B------:R-:W-:Y:S01]  /*1b00*/  FFMA R72, R76, R33, R72 ;  /* 0x000000214c487223 */ /* 0x000fe20000000048 */
[----:B------:R-:W-:Y:S01]  /*1b10*/  FFMA R34, R68, R34, R67 ;  /* 0x0000002244227223 */ /* 0x000fe20000000043 */
[----:B------:R-:W-:Y:S01]  /*1b20*/  FFMA R48, R32, R68, R15 ;  /* 0x0000004420307223 */ /* 0x000fe2000000000f */
[----:B------:R-:W-:Y:S01]  /*1b30*/  FFMA R76, R68, R35, R108 ;  /* 0x00000023444c7223 */ /* 0x000fe2000000006c */
[----:B0-----:R-:W-:Y:S01]  /*1b40*/  FFMA R50, R40, R37, R73 ;  /* 0x0000002528327223 */ /* 0x001fe20000000049 */
        /* <DEDUP_REMOVED lines=9> */
[C---:B-1----:R-:W-:Y:S01]  /*1be0*/  FFMA R33, R37.reuse, R18, R20 ;  /* 0x0000001225217223 */ /* 0x042fe20000000014 */
[-C--:B------:R-:W-:Y:S01]  /*1bf0*/  FFMA R32, R40, R29.reuse, R106 ;  /* 0x0000001d28207223 */ /* 0x080fe2000000006a */
        /* <DEDUP_REMOVED lines=18> */
[C---:B------:R-:W-:Y:S01]  /*1d20*/  FFMA R26, R40.reuse, R45, R110 ;  /* 0x0000002d281a7223 */ /* 0x040fe2000000006e */
[-C--:B------:R-:W-:Y:S01]  /*1d30*/  FFMA R125, R40, R53.reuse, R116 ;  /* 0x00000035287d7223 */ /* 0x080fe20000000074 */
[----:B------:R-:W-:Y:S01]  /*1d40*/  FFMA R95, R42, R53, R94 ;  /* 0x000000352a5f7223 */ /* 0x000fe2000000005e */
[----:B------:R-:W0:Y:S01]  /*1d50*/  LDS.128 R12, [R4+0xc00] ;  /* 0x000c0000040c7984 */ /* 0x000e220000000c00 */
[----:B------:R-:W-:Y:S01]  /*1d60*/  FFMA R43, R43, R69, R60 ;  /* 0x000000452b2b7223 */ /* 0x000fe2000000003c */
[-C--:B------:R-:W-:Y:S01]  /*1d70*/  FFMA R29, R16, R45.reuse, R56 ;  /* 0x0000002d101d7223 */ /* 0x080fe20000000038 */
[-C--:B------:R-:W-:Y:S01]  /*1d80*/  FFMA R124, R17, R45.reuse, R124 ;  /* 0x0000002d117c7223 */ /* 0x080fe2000000007c */
[-C--:B------:R-:W-:Y:S01]  /*1d90*/  FFMA R89, R18, R45.reuse, R89 ;  /* 0x0000002d12597223 */ /* 0x080fe20000000059 */
[----:B------:R-:W-:Y:S01]  /*1da0*/  FFMA R36, R19, R45, R36 ;  /* 0x0000002d13247223 */ /* 0x000fe20000000024 */
[-C--:B------:R-:W-:Y:S01]  /*1db0*/  FFMA R37, R16, R53.reuse, R10 ;  /* 0x0000003510257223 */ /* 0x080fe2000000000a */
[-C--:B------:R-:W-:Y:S01]  /*1dc0*/  FFMA R122, R17, R53.reuse, R122 ;  /* 0x00000035117a7223 */ /* 0x080fe2000000007a */
[-C--:B------:R-:W-:Y:S01]  /*1dd0*/  FFMA R87, R18, R53.reuse, R87 ;  /* 0x0000003512577223 */ /* 0x080fe20000000057 */
[C---:B------:R-:W-:Y:S01]  /*1de0*/  FFMA R44, R19.reuse, R53, R44 ;  /* 0x00000035132c7223 */ /* 0x040fe2000000002c */
[C---:B------:R-:W-:Y:S01]  /*1df0*/  FFMA R45, R16.reuse, R81, R11 ;  /* 0x00000051102d7223 */ /* 0x040fe2000000000b */
[-C--:B------:R-:W-:Y:S01]  /*1e00*/  FFMA R53, R16, R77.reuse, R9 ;  /* 0x0000004d10357223 */ /* 0x080fe20000000009 */
[----:B------:R-:W-:-:S02]  /*1e10*/  FFMA R60, R19, R77, R8 ;  /* 0x0000004d133c7223 */ /* 0x000fc40000000008 */
[----:B------:R-:W1:Y:S01]  /*1e20*/  LDS.128 R8, [R4+0xc10] ;  /* 0x000c100004087984 */ /* 0x000e620000000c00 */
[C---:B------:R-:W-:Y:S01]  /*1e30*/  FFMA R123, R40.reuse, R81, R123 ;  /* 0x00000051287b7223 */ /* 0x040fe2000000007b */
[C---:B------:R-:W-:Y:S01]  /*1e40*/  FFMA R121, R40.reuse, R77, R121 ;  /* 0x0000004d28797223 */ /* 0x040fe20000000079 */
[C---:B------:R-:W-:Y:S01]  /*1e50*/  FFMA R117, R40.reuse, R61, R117 ;  /* 0x0000003d28757223 */ /* 0x040fe20000000075 */
[----:B------:R-:W-:Y:S01]  /*1e60*/  FFMA R119, R40, R69, R119 ;  /* 0x0000004528777223 */ /* 0x000fe20000000077 */
[-C--:B------:R-:W-:Y:S01]  /*1e70*/  FFMA R93, R42, R81.reuse, R96 ;  /* 0x000000512a5d7223 */ /* 0x080fe20000000060 */
[-C--:B------:R-:W-:Y:S01]  /*1e80*/  FFMA R120, R17, R81.reuse, R120 ;  /* 0x0000005111787223 */ /* 0x080fe20000000078 */
[-C--:B------:R-:W-:Y:S01]  /*1e90*/  FFMA R85, R18, R81.reuse, R85 ;  /* 0x0000005112557223 */ /* 0x080fe20000000055 */
[----:B------:R-:W-:Y:S01]  /*1ea0*/  FFMA R74, R19, R81, R74 ;  /* 0x00000051134a7223 */ /* 0x000fe2000000004a */
[----:B------:R-:W-:Y:S01]  /*1eb0*/  FFMA R91, R42, R77, R91 ;  /* 0x0000004d2a5b7223 */ /* 0x000fe2000000005b */
[----:B------:R-:W-:Y:S01]  /*1ec0*/  FFMA R81, R16, R61, R25 ;  /* 0x0000003d10517223 */ /* 0x000fe20000000019 */
[CC--:B------:R-:W-:Y:S01]  /*1ed0*/  FFMA R72, R17.reuse, R77.reuse, R72 ;  /* 0x0000004d11487223 */ /* 0x0c0fe20000000048 */
[----:B------:R-:W-:Y:S01]  /*1ee0*/  FFMA R27, R18, R77, R27 ;  /* 0x0000004d121b7223 */ /* 0x000fe2000000001b */
[----:B------:R-:W-:Y:S01]  /*1ef0*/  FFMA R25, R16, R69, R48 ;  /* 0x0000004510197223 */ /* 0x000fe20000000030 */
[-C--:B------:R-:W-:Y:S01]  /*1f00*/  FFMA R80, R17, R61.reuse, R80 ;  /* 0x0000003d11507223 */ /* 0x080fe20000000050 */
[CC--:B------:R-:W-:Y:S01]  /*1f10*/  FFMA R77, R18.reuse, R61.reuse, R5 ;  /* 0x0000003d124d7223 */ /* 0x0c0fe20000000005 */
[----:B------:R-:W-:Y:S01]  /*1f20*/  FFMA R68, R19, R61, R24 ;  /* 0x0000003d13447223 */ /* 0x000fe20000000018 */
[-C--:B------:R-:W-:Y:S01]  /*1f30*/  FFMA R118, R17, R69.reuse, R118 ;  /* 0x0000004511767223 */ /* 0x080fe20000000076 */
[-C--:B------:R-:W-:Y:S01]  /*1f40*/  FFMA R5, R18, R69.reuse, R34 ;  /* 0x0000004512057223 */ /* 0x080fe20000000022 */
[----:B------:R-:W-:Y:S01]  /*1f50*/  FFMA R76, R19, R69, R76 ;  /* 0x00000045134c7223 */ /* 0x000fe2000000004c */
[C---:B0-----:R-:W-:Y:S01]  /*1f60*/  FFMA R16, R12.reuse, R30, R32 ;  /* 0x0000001e0c107223 */ /* 0x041fe20000000020 */
        /* <DEDUP_REMOVED lines=32> */
[-C--:B-1----:R-:W-:Y:S01]  /*2170*/  FFMA R21, R8, R30.reuse, R21 ;  /* 0x0000001e08157223 */ /* 0x082fe20000000015 */
[-C--:B------:R-:W-:Y:S01]  /*2180*/  FFMA R22, R9, R30.reuse, R22 ;  /* 0x0000001e09167223 */ /* 0x080fe20000000016 */
[-C--:B------:R-:W-:Y:S01]  /*2190*/  FFMA R23, R10, R30.reuse, R23 ;  /* 0x0000001e0a177223 */ /* 0x080fe20000000017 */
[----:B------:R-:W-:Y:S01]  /*21a0*/  FFMA R28, R11, R30, R28 ;  /* 0x0000001e0b1c7223 */ /* 0x000fe2000000001c */
        /* <DEDUP_REMOVED lines=16> */
[----:B------:R-:W-:-:S02]  /*22b0*/  FFMA R54, R9, R78, R72 ;  /* 0x0000004e09367223 */ /* 0x000fc40000000048 */
[----:B------:R-:W1:Y:S01]  /*22c0*/  LDS.128 R72, [R4+0xe10] ;  /* 0x000e100004487984 */ /* 0x000e620000000c00 */
[C---:B------:R-:W-:Y:S01]  /*22d0*/  FFMA R61, R10.reuse, R78, R27 ;  /* 0x0000004e0a3d7223 */ /* 0x040fe2000000001b */
[C---:B------:R-:W-:Y:S01]  /*22e0*/  FFMA R77, R10.reuse, R62, R77 ;  /* 0x0000003e0a4d7223 */ /* 0x040fe2000000004d */
[----:B------:R-:W-:Y:S01]  /*22f0*/  FFMA R5, R10, R70, R5 ;  /* 0x000000460a057223 */ /* 0x000fe20000000005 */
[C---:B------:R-:W-:Y:S01]  /*2300*/  FFMA R60, R11.reuse, R78, R60 ;  /* 0x0000004e0b3c7223 */ /* 0x040fe2000000003c */
[C---:B------:R-:W-:Y:S01]  /*2310*/  FFMA R68, R11.reuse, R62, R68 ;  /* 0x0000003e0b447223 */ /* 0x040fe20000000044 */
[----:B------:R-:W-:Y:S01]  /*2320*/  FFMA R76, R11, R70, R76 ;  /* 0x000000460b4c7223 */ /* 0x000fe2000000004c */
[C---:B0-----:R-:W-:Y:S01]  /*2330*/  FFMA R10, R39.reuse, R66, R18 ;  /* 0x00000042270a7223 */ /* 0x041fe20000000012 */
        /* <DEDUP_REMOVED lines=9> */
[----:B------:R-:W-:Y:S01]  /*23d0*/  UIADD3 UR5, UPT, UPT, UR5, 0x1, URZ ;  /* 0x0000000105057890 */ /* 0x000fe2000fffe0ff */
[C---:B-1----:R-:W-:Y:S01]  /*23e0*/  FFMA R12, R72.reuse, R39, R13 ;  /* 0x00000027480c7223 */ /* 0x042fe2000000000d */
        /* <DEDUP_REMOVED lines=9> */
[----:B------:R-:W-:-:S02]  /*2480*/  FFMA R30, R74, R47, R89 ;  /* 0x0000002f4a1e7223 */ /* 0x000fc40000000059 */
[----:B------:R-:W0:Y:S01]  /*2490*/  LDC R89, c[0x0][0x39c] ;  /* 0x0000e700ff597b82 */ /* 0x000e220000000800 */
[C---:B------:R-:W-:Y:S01]  /*24a0*/  FFMA R53, R8.reuse, R78, R53 ;  /* 0x0000004e08357223 */ /* 0x040fe20000000035 */
[C---:B------:R-:W-:Y:S01]  /*24b0*/  FFMA R81, R8.reuse, R62, R81 ;  /* 0x0000003e08517223 */ /* 0x040fe20000000051 */
[----:B------:R-:W-:Y:S01]  /*24c0*/  FFMA R69, R8, R70, R25 ;  /* 0x0000004608457223 */ /* 0x000fe20000000019 */
[C---:B------:R-:W-:Y:S01]  /*24d0*/  FFMA R8, R64.reuse, R39, R17 ;  /* 0x0000002740087223 */ /* 0x040fe20000000011 */
[----:B------:R-:W-:Y:S01]  /*24e0*/  UISETP.NE.AND UP0, UPT, UR5, URZ, UPT ;  /* 0x000000ff0500728c */ /* 0x000fe2000bf05270 */
[-C--:B------:R-:W-:Y:S01]  /*24f0*/  FFMA R16, R64, R31.reuse, R16 ;  /* 0x0000001f40107223 */ /* 0x080fe20000000010 */
[----:B------:R-:W-:Y:S01]  /*2500*/  FFMA R17, R65, R31, R112 ;  /* 0x0000001f41117223 */ /* 0x000fe20000000070 */
[----:B------:R-:W-:Y:S01]  /*2510*/  FFMA R31, R75, R47, R36 ;  /* 0x0000002f4b1f7223 */ /* 0x000fe20000000024 */
[C---:B------:R-:W-:Y:S01]  /*2520*/  FFMA R80, R9.reuse, R62, R80 ;  /* 0x0000003e09507223 */ /* 0x040fe20000000050 */
[----:B------:R-:W-:Y:S01]  /*2530*/  FFMA R78, R9, R70, R118 ;  /* 0x00000046094e7223 */ /* 0x000fe20000000076 */
[C---:B------:R-:W-:Y:S01]  /*2540*/  FFMA R36, R72.reuse, R55, R37 ;  /* 0x0000003748247223 */ /* 0x040fe20000000025 */
[----:B------:R-:W-:Y:S01]  /*2550*/  FFMA R9, R39, R65, R114 ;  /* 0x0000004127097223 */ /* 0x000fe20000000072 */
[----:B------:R-:W-:Y:S01]  /*2560*/  FFMA R37, R73, R55, R38 ;  /* 0x0000003749257223 */ /* 0x000fe20000000026 */
[----:B------:R-:W-:Y:S01]  /*2570*/  FFMA R52, R72, R79, R53 ;  /* 0x0000004f48347223 */ /* 0x000fe20000000035 */
[-C--:B------:R-:W-:Y:S01]  /*2580*/  FFMA R32, R64, R55.reuse, R32 ;  /* 0x0000003740207223 */ /* 0x080fe20000000020 */
[-C--:B------:R-:W-:Y:S01]  /*2590*/  FFMA R33, R65, R55.reuse, R108 ;  /* 0x0000003741217223 */ /* 0x080fe2000000006c */
[-C--:B------:R-:W-:Y:S01]  /*25a0*/  FFMA R34, R66, R55.reuse, R34 ;  /* 0x0000003742227223 */ /* 0x080fe20000000022 */
[CC--:B------:R-:W-:Y:S01]  /*25b0*/  FFMA R38, R74.reuse, R55.reuse, R87 ;  /* 0x000000374a267223 */ /* 0x0c0fe20000000057 */
[----:B------:R-:W-:Y:S01]  /*25c0*/  FFMA R39, R75, R55, R44 ;  /* 0x000000374b277223 */ /* 0x000fe2000000002c */
[-C--:B------:R-:W-:Y:S01]  /*25d0*/  FFMA R53, R73, R79.reuse, R54 ;  /* 0x0000004f49357223 */ /* 0x080fe20000000036 */
[-C--:B------:R-:W-:Y:S01]  /*25e0*/  FFMA R54, R74, R79.reuse, R61 ;  /* 0x0000004f4a367223 */ /* 0x080fe2000000003d */
        /* <DEDUP_REMOVED lines=18> */
[-C--:B------:R-:W-:Y:S01]  /*2710*/  FFMA R68, R72, R71.reuse, R69 ;  /* 0x0000004748447223 */ /* 0x080fe20000000045 */
[-C--:B------:R-:W-:Y:S01]  /*2720*/  FFMA R64, R64, R71.reuse, R116 ;  /* 0x0000004740407223 */ /* 0x080fe20000000074 */
[-C--:B------:R-:W-:Y:S01]  /*2730*/  FFMA R65, R65, R71.reuse, R102 ;  /* 0x0000004741417223 */ /* 0x080fe20000000066 */
[----:B------:R-:W-:Y:S01]  /*2740*/  FFMA R66, R66, R71, R96 ;  /* 0x0000004742427223 */ /* 0x000fe20000000060 */
[C---:B------:R-:W-:Y:S01]  /*2750*/  FFMA R45, R73.reuse, R83, R46 ;  /* 0x00000053492d7223 */ /* 0x040fe2000000002e */
[-C--:B------:R-:W-:Y:S01]  /*2760*/  FFMA R69, R73, R71.reuse, R78 ;  /* 0x0000004749457223 */ /* 0x080fe2000000004e */
[C---:B------:R-:W-:Y:S01]  /*2770*/  FFMA R70, R74.reuse, R71, R5 ;  /* 0x000000474a467223 */ /* 0x040fe20000000005 */
[-C--:B------:R-:W-:Y:S01]  /*2780*/  FFMA R46, R74, R83.reuse, R85 ;  /* 0x000000534a2e7223 */ /* 0x080fe20000000055 */
[C---:B------:R-:W-:Y:S01]  /*2790*/  FFMA R47, R75.reuse, R83, R82 ;  /* 0x000000534b2f7223 */ /* 0x040fe20000000052 */
[----:B------:R-:W-:Y:S01]  /*27a0*/  FFMA R71, R75, R71, R76 ;  /* 0x000000474b477223 */ /* 0x000fe2000000004c */
[----:B0-----:R-:W-:-:S02]  /*27b0*/  LEA R2, R89, R2, 0x3 ;  /* 0x0000000259027211 */ /* 0x001fc400078e18ff */
[----:B------:R-:W-:Y:S01]  /*27c0*/  IADD3 R6, PT, PT, R6, 0x8, RZ ;  /* 0x0000000806067810 */ /* 0x000fe20007ffe0ff */
[----:B------:R-:W-:Y:S06]  /*27d0*/  BAR.SYNC.DEFER_BLOCKING 0x0 ;  /* 0x0000000000007b1d */ /* 0x000fec0000010000 */
[----:B------:R-:W-:Y:S05]  /*27e0*/  BRA.U UP0, `(.L_x_1) ;  /* 0xffffffdd001c7547 */ /* 0x000fea000b83ffff */
.L_x_0:
[----:B------:R-:W1:Y:S01]  /*27f0*/  S2R R2, SR_CTAID.Y ;  /* 0x0000000000027919 */ /* 0x000e620000002600 */
[----:B------:R-:W2:Y:S01]  /*2800*/  LDC R81, c[0x0][0x39c] ;  /* 0x0000e700ff517b82 */ /* 0x000ea20000000800 */
[----:B------:R-:W3:Y:S07]  /*2810*/  S2R R7, SR_CTAID.X ;  /* 0x0000000000077919 */ /* 0x000eee0000002500 */
[----:B------:R-:W4:Y:S01]  /*2820*/  LDC.64 R4, c[0x0][0x390] ;  /* 0x0000e400ff047b82 */ /* 0x000f220000000a00 */
[----:B-1----:R-:W-:-:S02]  /*2830*/  LEA R3, R2, R3, 0x4 ;  /* 0x0000000302037211 */ /* 0x002fc400078e20ff */
[----:B---3--:R-:W-:Y:S02]  /*2840*/  LEA R2, R7, R0, 0x4 ;  /* 0x0000000007027211 */ /* 0x008fe400078e20ff */
[----:B------:R-:W-:Y:S02]  /*2850*/  SHF.L.U32 R0, R3, 0x3, RZ ;  /* 0x0000000303007819 */ /* 0x000fe400000006ff */
[----:B------:R-:W-:-:S05]  /*2860*/  SHF.L.U32 R3, R2, 0x3, RZ ;  /* 0x0000000302037819 */ /* 0x000fca00000006ff */
[----:B--2---:R-:W-:-:S04]  /*2870*/  IMAD R3, R0, R81, R3 ;  /* 0x0000005100037224 */ /* 0x004fc800078e0203 */
[----:B----4-:R-:W-:-:S05]  /*2880*/  IMAD.WIDE R2, R3, 0x4, R4 ;  /* 0x0000000403027825 */ /* 0x010fca00078e0204 */
[----:B0-----:R0:W-:Y:S01]  /*2890*/  STG.E.128 desc[UR10][R2.64], R8 ;  /* 0x0000000802007986 */ /* 0x0011e2000c101d0a */
[----:B------:R-:W-:-:S03]  /*28a0*/  IMAD.WIDE R4, R81, 0x4, R2 ;  /* 0x0000000451047825 */ /* 0x000fc600078e0202 */
[----:B------:R-:W-:Y:S01]  /*28b0*/  STG.E.128 desc[UR10][R2.64+0x10], R12 ;  /* 0x0000100c02007986 */ /* 0x000fe2000c101d0a */
[----:B------:R-:W-:-:S03]  /*28c0*/  IMAD.WIDE R6, R81, 0x4, R4 ;  /* 0x0000000451067825 */ /* 0x000fc600078e0204 */
[----:B------:R-:W-:Y:S04]  /*28d0*/  STG.E.128 desc[UR10][R4.64], R16 ;  /* 0x0000001004007986 */ /* 0x000fe8000c101d0a */
[----:B------:R-:W-:Y:S01]  /*28e0*/  STG.E.128 desc[UR10][R4.64+0x10], R20 ;  /* 0x0000101404007986 */ /* 0x000fe2000c101d0a */
        /* <DEDUP_REMOVED lines=10> */
[----:B0-----:R-:W-:-:S03]  /*2990*/  IMAD.WIDE R8, R81, 0x4, R78 ;  /* 0x0000000451087825 */ /* 0x001fc600078e024e */
[----:B------:R-:W-:Y:S04]  /*29a0*/  STG.E.128 desc[UR10][R76.64], R48 ;  /* 0x000000304c007986 */ /* 0x000fe8000c101d0a */
[----:B------:R-:W-:Y:S04]  /*29b0*/  STG.E.128 desc[UR10][R76.64+0x10], R52 ;  /* 0x000010344c007986 */ /* 0x000fe8000c101d0a */
[----:B------:R-:W-:Y:S04]  /*29c0*/  STG.E.128 desc[UR10][R78.64], R56 ;  /* 0x000000384e007986 */ /* 0x000fe8000c101d0a */
[----:B------:R-:W-:Y:S04]  /*29d0*/  STG.E.128 desc[UR10][R78.64+0x10], R60 ;  /* 0x0000103c4e007986 */ /* 0x000fe8000c101d0a */
[----:B------:R-:W-:Y:S04]  /*29e0*/  STG.E.128 desc[UR10][R8.64], R64 ;  /* 0x0000004008007986 */ /* 0x000fe8000c101d0a */
[----:B------:R-:W-:Y:S01]  /*29f0*/  STG.E.128 desc[UR10][R8.64+0x10], R68 ;  /* 0x0000104408007986 */ /* 0x000fe2000c101d0a */
[----:B------:R-:W-:Y:S05]  /*2a00*/  EXIT ;  /* 0x000000000000794d */ /* 0x000fea0003800000 */
.L_x_2:
[----:B------:R-:W-:-:S00]  /*2a10*/  BRA `(.L_x_2) ;  /* 0xfffffffc00fc7947 */ /* 0x000fc0000383ffff */
[----:B------:R-:W-:-:S00]  /*2a20*/  NOP ;  /* 0x0000000000007918 */ /* 0x000fc00000000000 */
        /* <DEDUP_REMOVED lines=13> */
.L_x_3:


//--------------------- .nv.shared._Z10cuda_sgemmPfS_S_iii --------------------------
	.section	.nv.shared._Z10cuda_sgemmPfS_S_iii,"aw",@nobits
	.sectionflags	@""
	.align	4
.nv.shared._Z10cuda_sgemmPfS_S_iii:
	.zero		9216


//--------------------- .nv.shared.reserved.0     --------------------------
	.section	.nv.shared.reserved.0,"aw",@nobits
	.weak		__nv_reservedSMEM_offset_0_alias
	.size		__nv_reservedSMEM_offset_0_alias, 0, 64
	.other		__nv_reservedSMEM_offset_0_alias,@"STO_CUDA_RESERVED_SHARED STV_DEFAULT"
__nv_reservedSMEM_offset_0_alias:
	.zero		0
	.zero		64


//--------------------- .nv.constant0._Z10cuda_sgemmPfS_S_iii --------------------------
	.section	.nv.constant0._Z10cuda_sgemmPfS_S_iii,"a",@progbits
	.sectionflags	@""
	.align	4
.nv.constant0._Z10cuda_sgemmPfS_S_iii:
	.zero		932


//--------------------- SYMBOLS --------------------------

	.type		.nv.reservedSmem.offset0,@object
	.size		.nv.reservedSmem.offset0,0x4
	.type		.nv.reservedSmem.cap,@object
	.size		.nv.reservedSmem.cap,0x4
